	.target	sm_100a

	.elftype	@"ET_EXEC"


//--------------------- .note.nv.tkinfo           --------------------------
	.section	.note.nv.tkinfo,"",@"SHT_NOTE"
	.sectionflags	@"SHF_NOTE_NV_TKINFO"
	.tkinfo
        /*0018*/ 	.word	0x00000002
        /*0030*/ 	.string	""
        /*0030*/ 	.string	"ptxas"
        /*0030*/ 	.string	"Cuda compilation tools, release 13.0, V13.0.88"
        /*0030*/ 	.string	"Build cuda_13.0.r13.0/compiler.36424714_0"
        /*0030*/ 	.string	"-arch sm_100a -m 64 "



//--------------------- .note.nv.cuinfo           --------------------------
	.section	.note.nv.cuinfo,"",@"SHT_NOTE"
	.sectionflags	@"SHF_NOTE_NV_CUINFO"
        /*0018*/ 	.short	0x0002
        /*001a*/ 	.short	0x0064
        /*001c*/ 	.short	0x0082
	.zero		2


//--------------------- .nv.info                  --------------------------
	.section	.nv.info,"",@"SHT_CUDA_INFO"
	.align	4


	//----- nvinfo : EIATTR_REGCOUNT
	.align		4
        /*0000*/ 	.byte	0x04, 0x2f
        /*0002*/ 	.short	(.L_19 - .L_18)
	.align		4
.L_18:
        /*0004*/ 	.word	index@(_ZN7cutlass13device_kernelINS_4gemm6kernel13GemmUniversalIN4cute5tupleIJiiiiEEENS1_10collective13CollectiveMmaINS1_35MainloopSm100TmaUmmaWarpSpecializedILi13ELi2ELi4ENS5_IJNS4_1CILi2EEENSA_ILi1EEESC_EEEEENS5_IJNSA_ILi128EEESF_NSA_ILi64EEEEEENS_6half_tENS5_IJlSC_lEEESI_NS5_IJSC_llEEENS4_8TiledMMAINS4_8MMA_AtomIJNS4_26SM100_MMA_F16BF16_2x1SM_SSISI_SI_fLi128ELi128ELNS4_4UMMA5MajorE0ELSP_1ELNSO_7ScaleInE0ELSQ_0EEEEEENS4_6LayoutINS5_IJSC_SC_SC_EEENS5_IJNSA_ILi0EEESV_SV_EEEEENS5_IJNS4_10UnderscoreESY_SY_EEEEENS4_18SM100_TMA_2SM_LOADENS4_14ComposedLayoutINS4_7SwizzleILi3ELi4ELi3EEENS4_18smem_ptr_flag_bitsILi16EEENST_INS5_IJNSA_ILi8EEESG_EEENS5_IJSG_SC_EEEEEEEvNS4_8identityES11_NS12_IS14_S16_NST_INS5_IJSG_S17_EEENS5_IJSC_SG_EEEEEEEvS1C_EENS_8epilogue10collective18CollectiveEpilogueINS1I_23Sm100TmaWarpSpecializedILi4ELi2ELi16ELb1ELb0EEEJNS5_IJSG_SF_SG_EEENS5_IJNST_ISG_SC_EENST_INS5_IJNSA_ILi16EEESB_EEES1E_EEEEESI_SJ_SI_SJ_NS1I_6fusion15FusionCallbacksIS1M_NS1T_17LinearCombinationISI_fSI_fLNS_15FloatRoundStyleE2EEES1N_S1S_JEEENS4_5SM1004TMEM4LOAD26SM100_TMEM_LOAD_32dp32b16xENS4_13SM90_TMA_LOADENS12_INS13_ILi1ELi4ELi3EEES16_NST_INS5_IJS17_S1P_EEENS5_IJS1P_SC_EEEEEEENS4_39AutoVectorizingCopyWithAssumedAlignmentILi128EEENS4_14SM90_TMA_STOREES28_S2A_S2A_EEEvvEEEEvNT_6ParamsE)
        /*0008*/ 	.word	0x0000005b


	//----- nvinfo : EIATTR_FRAME_SIZE
	.align		4
.L_19:
        /*000c*/ 	.byte	0x04, 0x11
        /*000e*/ 	.short	(.L_21 - .L_20)
	.align		4
.L_20:
        /*0010*/ 	.word	index@($__internal_2_$__cuda_sm10x_tcgen05_guardrail_trap_unallocated_columns_being_dealloced)
        /*0014*/ 	.word	0x00000000


	//----- nvinfo : EIATTR_FRAME_SIZE
	.align		4
.L_21:
        /*0018*/ 	.byte	0x04, 0x11
        /*001a*/ 	.short	(.L_23 - .L_22)
	.align		4
.L_22:
        /*001c*/ 	.word	index@($__internal_1_$__cuda_sm10x_tcgen05_guardrail_trap_phase_invalid_during_alloc)
        /*0020*/ 	.word	0x00000000


	//----- nvinfo : EIATTR_FRAME_SIZE
	.align		4
.L_23:
        /*0024*/ 	.byte	0x04, 0x11
        /*0026*/ 	.short	(.L_25 - .L_24)
	.align		4
.L_24:
        /*0028*/ 	.word	index@($__internal_0_$__cuda_sm10x_tcgen05_guardrail_trap_col_being_dealloced_not_returned_by_alloc)
        /*002c*/ 	.word	0x00000000


	//----- nvinfo : EIATTR_FRAME_SIZE
	.align		4
.L_25:
        /*0030*/ 	.byte	0x04, 0x11
        /*0032*/ 	.short	(.L_27 - .L_26)
	.align		4
.L_26:
        /*0034*/ 	.word	index@(_ZN7cutlass13device_kernelINS_4gemm6kernel13GemmUniversalIN4cute5tupleIJiiiiEEENS1_10collective13CollectiveMmaINS1_35MainloopSm100TmaUmmaWarpSpecializedILi13ELi2ELi4ENS5_IJNS4_1CILi2EEENSA_ILi1EEESC_EEEEENS5_IJNSA_ILi128EEESF_NSA_ILi64EEEEEENS_6half_tENS5_IJlSC_lEEESI_NS5_IJSC_llEEENS4_8TiledMMAINS4_8MMA_AtomIJNS4_26SM100_MMA_F16BF16_2x1SM_SSISI_SI_fLi128ELi128ELNS4_4UMMA5MajorE0ELSP_1ELNSO_7ScaleInE0ELSQ_0EEEEEENS4_6LayoutINS5_IJSC_SC_SC_EEENS5_IJNSA_ILi0EEESV_SV_EEEEENS5_IJNS4_10UnderscoreESY_SY_EEEEENS4_18SM100_TMA_2SM_LOADENS4_14ComposedLayoutINS4_7SwizzleILi3ELi4ELi3EEENS4_18smem_ptr_flag_bitsILi16EEENST_INS5_IJNSA_ILi8EEESG_EEENS5_IJSG_SC_EEEEEEEvNS4_8identityES11_NS12_IS14_S16_NST_INS5_IJSG_S17_EEENS5_IJSC_SG_EEEEEEEvS1C_EENS_8epilogue10collective18CollectiveEpilogueINS1I_23Sm100TmaWarpSpecializedILi4ELi2ELi16ELb1ELb0EEEJNS5_IJSG_SF_SG_EEENS5_IJNST_ISG_SC_EENST_INS5_IJNSA_ILi16EEESB_EEES1E_EEEEESI_SJ_SI_SJ_NS1I_6fusion15FusionCallbacksIS1M_NS1T_17LinearCombinationISI_fSI_fLNS_15FloatRoundStyleE2EEES1N_S1S_JEEENS4_5SM1004TMEM4LOAD26SM100_TMEM_LOAD_32dp32b16xENS4_13SM90_TMA_LOADENS12_INS13_ILi1ELi4ELi3EEES16_NST_INS5_IJS17_S1P_EEENS5_IJS1P_SC_EEEEEEENS4_39AutoVectorizingCopyWithAssumedAlignmentILi128EEENS4_14SM90_TMA_STOREES28_S2A_S2A_EEEvvEEEEvNT_6ParamsE)
        /*0038*/ 	.word	0x00000000


	//----- nvinfo : EIATTR_MIN_STACK_SIZE
	.align		4
.L_27:
        /*003c*/ 	.byte	0x04, 0x12
        /*003e*/ 	.short	(.L_29 - .L_28)
	.align		4
.L_28:
        /*0040*/ 	.word	index@(_ZN7cutlass13device_kernelINS_4gemm6kernel13GemmUniversalIN4cute5tupleIJiiiiEEENS1_10collective13CollectiveMmaINS1_35MainloopSm100TmaUmmaWarpSpecializedILi13ELi2ELi4ENS5_IJNS4_1CILi2EEENSA_ILi1EEESC_EEEEENS5_IJNSA_ILi128EEESF_NSA_ILi64EEEEEENS_6half_tENS5_IJlSC_lEEESI_NS5_IJSC_llEEENS4_8TiledMMAINS4_8MMA_AtomIJNS4_26SM100_MMA_F16BF16_2x1SM_SSISI_SI_fLi128ELi128ELNS4_4UMMA5MajorE0ELSP_1ELNSO_7ScaleInE0ELSQ_0EEEEEENS4_6LayoutINS5_IJSC_SC_SC_EEENS5_IJNSA_ILi0EEESV_SV_EEEEENS5_IJNS4_10UnderscoreESY_SY_EEEEENS4_18SM100_TMA_2SM_LOADENS4_14ComposedLayoutINS4_7SwizzleILi3ELi4ELi3EEENS4_18smem_ptr_flag_bitsILi16EEENST_INS5_IJNSA_ILi8EEESG_EEENS5_IJSG_SC_EEEEEEEvNS4_8identityES11_NS12_IS14_S16_NST_INS5_IJSG_S17_EEENS5_IJSC_SG_EEEEEEEvS1C_EENS_8epilogue10collective18CollectiveEpilogueINS1I_23Sm100TmaWarpSpecializedILi4ELi2ELi16ELb1ELb0EEEJNS5_IJSG_SF_SG_EEENS5_IJNST_ISG_SC_EENST_INS5_IJNSA_ILi16EEESB_EEES1E_EEEEESI_SJ_SI_SJ_NS1I_6fusion15FusionCallbacksIS1M_NS1T_17LinearCombinationISI_fSI_fLNS_15FloatRoundStyleE2EEES1N_S1S_JEEENS4_5SM1004TMEM4LOAD26SM100_TMEM_LOAD_32dp32b16xENS4_13SM90_TMA_LOADENS12_INS13_ILi1ELi4ELi3EEES16_NST_INS5_IJS17_S1P_EEENS5_IJS1P_SC_EEEEEEENS4_39AutoVectorizingCopyWithAssumedAlignmentILi128EEENS4_14SM90_TMA_STOREES28_S2A_S2A_EEEvvEEEEvNT_6ParamsE)
        /*0044*/ 	.word	0x00000000
.L_29:


//--------------------- .nv.compat                --------------------------
	.section	.nv.compat,"",@"SHT_CUDA_COMPAT_INFO"
	.align	4
        /*0000*/ 	.byte	0x02, 0x09, 0x01, 0x00, 0x02, 0x02, 0x02, 0x00, 0x02, 0x05, 0x05, 0x00, 0x03, 0x07, 0x01, 0x01
        /*0010*/ 	.byte	0x02, 0x03, 0x01, 0x00, 0x02, 0x06, 0x01, 0x00, 0x04, 0x0b, 0x08, 0x00, 0x09, 0x00, 0x00, 0x00
        /*0020*/ 	.byte	0x00, 0x00, 0x00, 0x00


//--------------------- .nv.info._ZN7cutlass13device_kernelINS_4gemm6kernel13GemmUniversalIN4cute5tupleIJiiiiEEENS1_10collective13CollectiveMmaINS1_35MainloopSm100TmaUmmaWarpSpecializedILi13ELi2ELi4ENS5_IJNS4_1CILi2EEENSA_ILi1EEESC_EEEEENS5_IJNSA_ILi128EEESF_NSA_ILi64EEEEEENS_6half_tENS5_IJlSC_lEEESI_NS5_IJSC_llEEENS4_8TiledMMAINS4_8MMA_AtomIJNS4_26SM100_MMA_F16BF16_2x1SM_SSISI_SI_fLi128ELi128ELNS4_4UMMA5MajorE0ELSP_1ELNSO_7ScaleInE0ELSQ_0EEEEEENS4_6LayoutINS5_IJSC_SC_SC_EEENS5_IJNSA_ILi0EEESV_SV_EEEEENS5_IJNS4_10UnderscoreESY_SY_EEEEENS4_18SM100_TMA_2SM_LOADENS4_14ComposedLayoutINS4_7SwizzleILi3ELi4ELi3EEENS4_18smem_ptr_flag_bitsILi16EEENST_INS5_IJNSA_ILi8EEESG_EEENS5_IJSG_SC_EEEEEEEvNS4_8identityES11_NS12_IS14_S16_NST_INS5_IJSG_S17_EEENS5_IJSC_SG_EEEEEEEvS1C_EENS_8epilogue10collective18CollectiveEpilogueINS1I_23Sm100TmaWarpSpecializedILi4ELi2ELi16ELb1ELb0EEEJNS5_IJSG_SF_SG_EEENS5_IJNST_ISG_SC_EENST_INS5_IJNSA_ILi16EEESB_EEES1E_EEEEESI_SJ_SI_SJ_NS1I_6fusion15FusionCallbacksIS1M_NS1T_17LinearCombinationISI_fSI_fLNS_15FloatRoundStyleE2EEES1N_S1S_JEEENS4_5SM1004TMEM4LOAD26SM100_TMEM_LOAD_32dp32b16xENS4_13SM90_TMA_LOADENS12_INS13_ILi1ELi4ELi3EEES16_NST_INS5_IJS17_S1P_EEENS5_IJS1P_SC_EEEEEEENS4_39AutoVectorizingCopyWithAssumedAlignmentILi128EEENS4_14SM90_TMA_STOREES28_S2A_S2A_EEEvvEEEEvNT_6ParamsE --------------------------
	.section	.nv.info._ZN7cutlass13device_kernelINS_4gemm6kernel13GemmUniversalIN4cute5tupleIJiiiiEEENS1_10collective13CollectiveMmaINS1_35MainloopSm100TmaUmmaWarpSpecializedILi13ELi2ELi4ENS5_IJNS4_1CILi2EEENSA_ILi1EEESC_EEEEENS5_IJNSA_ILi128EEESF_NSA_ILi64EEEEEENS_6half_tENS5_IJlSC_lEEESI_NS5_IJSC_llEEENS4_8TiledMMAINS4_8MMA_AtomIJNS4_26SM100_MMA_F16BF16_2x1SM_SSISI_SI_fLi128ELi128ELNS4_4UMMA5MajorE0ELSP_1ELNSO_7ScaleInE0ELSQ_0EEEEEENS4_6LayoutINS5_IJSC_SC_SC_EEENS5_IJNSA_ILi0EEESV_SV_EEEEENS5_IJNS4_10UnderscoreESY_SY_EEEEENS4_18SM100_TMA_2SM_LOADENS4_14ComposedLayoutINS4_7SwizzleILi3ELi4ELi3EEENS4_18smem_ptr_flag_bitsILi16EEENST_INS5_IJNSA_ILi8EEESG_EEENS5_IJSG_SC_EEEEEEEvNS4_8identityES11_NS12_IS14_S16_NST_INS5_IJSG_S17_EEENS5_IJSC_SG_EEEEEEEvS1C_EENS_8epilogue10collective18CollectiveEpilogueINS1I_23Sm100TmaWarpSpecializedILi4ELi2ELi16ELb1ELb0EEEJNS5_IJSG_SF_SG_EEENS5_IJNST_ISG_SC_EENST_INS5_IJNSA_ILi16EEESB_EEES1E_EEEEESI_SJ_SI_SJ_NS1I_6fusion15FusionCallbacksIS1M_NS1T_17LinearCombinationISI_fSI_fLNS_15FloatRoundStyleE2EEES1N_S1S_JEEENS4_5SM1004TMEM4LOAD26SM100_TMEM_LOAD_32dp32b16xENS4_13SM90_TMA_LOADENS12_INS13_ILi1ELi4ELi3EEES16_NST_INS5_IJS17_S1P_EEENS5_IJS1P_SC_EEEEEEENS4_39AutoVectorizingCopyWithAssumedAlignmentILi128EEENS4_14SM90_TMA_STOREES28_S2A_S2A_EEEvvEEEEvNT_6ParamsE,"",@"SHT_CUDA_INFO"
	.sectionflags	@""
	.align	4


	//----- nvinfo : EIATTR_CUDA_API_VERSION
	.align		4
        /*0000*/ 	.byte	0x04, 0x37
        /*0002*/ 	.short	(.L_31 - .L_30)
.L_30:
        /*0004*/ 	.word	0x00000082


	//----- nvinfo : EIATTR_KPARAM_INFO
	.align		4
.L_31:
        /*0008*/ 	.byte	0x04, 0x17
        /*000a*/ 	.short	(.L_33 - .L_32)
.L_32:
        /*000c*/ 	.word	0x00000000
        /*0010*/ 	.short	0x0000
        /*0012*/ 	.short	0x0000
        /*0014*/ 	.byte	0x00, 0xf0, 0x01, 0x20


	//----- nvinfo : EIATTR_AT_ENTRY_FRAGMENTS
	.align		4
.L_33:
        /*0018*/ 	.byte	0x04, 0x4f
        /*001a*/ 	.short	(.L_35 - .L_34)


	//   ....[0]....
.L_34:
        /*001c*/ 	.word	0x00000007


	//----- nvinfo : EIATTR_RESERVED_SMEM_USED
	.align		4
.L_35:
        /*0020*/ 	.byte	0x01, 0x41
	.zero		2


	//----- nvinfo : EIATTR_SPARSE_MMA_MASK
	.align		4
        /*0024*/ 	.byte	0x03, 0x50
        /*0026*/ 	.short	0x0000


	//----- nvinfo : EIATTR_TCGEN05_2CTA_USED
	.align		4
        /*0028*/ 	.byte	0x01, 0x52
	.zero		2


	//----- nvinfo : EIATTR_MAXREG_COUNT
	.align		4
        /*002c*/ 	.byte	0x03, 0x1b
        /*002e*/ 	.short	0x00ff


	//----- nvinfo : EIATTR_NUM_BARRIERS
	.align		4
        /*0030*/ 	.byte	0x02, 0x4c
        /*0032*/ 	.byte	0x07
	.zero		1


	//----- nvinfo : EIATTR_EXTERNS
	.align		4
        /*0034*/ 	.byte	0x04, 0x0f
        /*0036*/ 	.short	(.L_37 - .L_36)


	//   ....[0]....
	.align		4
.L_36:
        /*0038*/ 	.word	index@(__assertfail)


	//----- nvinfo : EIATTR_MERCURY_ISA_VERSION
	.align		4
.L_37:
        /*003c*/ 	.byte	0x03, 0x5f
        /*003e*/ 	.short	0x0101


	//----- nvinfo : EIATTR_INT_WARP_WIDE_INSTR_OFFSETS
	.align		4
        /*0040*/ 	.byte	0x04, 0x31
        /*0042*/ 	.short	(.L_39 - .L_38)


	//   ....[0]....
.L_38:
        /*0044*/ 	.word	0x00000e60


	//   ....[1]....
        /*0048*/ 	.word	0x00000f00


	//   ....[2]....
        /*004c*/ 	.word	0x00002230


	//   ....[3]....
        /*0050*/ 	.word	0x00004610


	//   ....[4]....
        /*0054*/ 	.word	0x00004630


	//   ....[5]....
        /*0058*/ 	.word	0x00004660


	//   ....[6]....
        /*005c*/ 	.word	0x00004fa0


	//   ....[7]....
        /*0060*/ 	.word	0x00004fc0


	//   ....[8]....
        /*0064*/ 	.word	0x000050b0


	//   ....[9]....
        /*0068*/ 	.word	0x00005170


	//   ....[10]....
        /*006c*/ 	.word	0x00005190


	//   ....[11]....
        /*0070*/ 	.word	0x00005280


	//   ....[12]....
        /*0074*/ 	.word	0x00005350


	//   ....[13]....
        /*0078*/ 	.word	0x00005370


	//   ....[14]....
        /*007c*/ 	.word	0x000054a0


	//   ....[15]....
        /*0080*/ 	.word	0x00005620


	//   ....[16]....
        /*0084*/ 	.word	0x00005630


	//   ....[17]....
        /*0088*/ 	.word	0x000057c0


	//----- nvinfo : EIATTR_COOP_GROUP_MASK_REGIDS
	.align		4
.L_39:
        /*008c*/ 	.byte	0x04, 0x29
        /*008e*/ 	.short	(.L_41 - .L_40)


	//   ....[0]....
.L_40:
        /*0090*/ 	.word	0xffffffff


	//   ....[1]....
        /*0094*/ 	.word	0xffffffff


	//   ....[2]....
        /*0098*/ 	.word	0xffffffff


	//   ....[3]....
        /*009c*/ 	.word	0xffffffff


	//   ....[4]....
        /*00a0*/ 	.word	0xffffffff


	//   ....[5]....
        /*00a4*/ 	.word	0xffffffff


	//   ....[6]....
        /*00a8*/ 	.word	0xffffffff


	//   ....[7]....
        /*00ac*/ 	.word	0xffffffff


	//   ....[8]....
        /*00b0*/ 	.word	0xffffffff


	//   ....[9]....
        /*00b4*/ 	.word	0xffffffff


	//   ....[10]....
        /*00b8*/ 	.word	0xffffffff


	//   ....[11]....
        /*00bc*/ 	.word	0xffffffff


	//   ....[12]....
        /*00c0*/ 	.word	0xffffffff


	//   ....[13]....
        /*00c4*/ 	.word	0xffffffff


	//----- nvinfo : EIATTR_COOP_GROUP_INSTR_OFFSETS
	.align		4
.L_41:
        /*00c8*/ 	.byte	0x04, 0x28
        /*00ca*/ 	.short	(.L_43 - .L_42)


	//   ....[0]....
.L_42:
        /*00cc*/ 	.word	0x000000c0


	//   ....[1]....
        /*00d0*/ 	.word	0x00000500


	//   ....[2]....
        /*00d4*/ 	.word	0x000007d0


	//   ....[3]....
        /*00d8*/ 	.word	0x00000960


	//   ....[4]....
        /*00dc*/ 	.word	0x00000a50


	//   ....[5]....
        /*00e0*/ 	.word	0x00000bb0


	//   ....[6]....
        /*00e4*/ 	.word	0x00000d40


	//   ....[7]....
        /*00e8*/ 	.word	0x00000f80


	//   ....[8]....
        /*00ec*/ 	.word	0x00002110


	//   ....[9]....
        /*00f0*/ 	.word	0x00003400


	//   ....[10]....
        /*00f4*/ 	.word	0x000038d0


	//   ....[11]....
        /*00f8*/ 	.word	0x00003900


	//   ....[12]....
        /*00fc*/ 	.word	0x00004510


	//   ....[13]....
        /*0100*/ 	.word	0x00004720


	//----- nvinfo : EIATTR_VRC_CTA_INIT_COUNT
	.align		4
.L_43:
        /*0104*/ 	.byte	0x02, 0x4a
        /*0106*/ 	.byte	0x80
	.zero		1


	//----- nvinfo : EIATTR_SYSCALL_OFFSETS
	.align		4
        /*0108*/ 	.byte	0x04, 0x46
        /*010a*/ 	.short	(.L_45 - .L_44)


	//   ....[0]....
.L_44:
        /*010c*/ 	.word	0x00006280


	//   ....[1]....
        /*0110*/ 	.word	0x00006370


	//   ....[2]....
        /*0114*/ 	.word	0x00006ab0


	//   ....[3]....
        /*0118*/ 	.word	0x000073d0


	//   ....[4]....
        /*011c*/ 	.word	0x00007c90


	//   ....[5]....
        /*0120*/ 	.word	0x00008550


	//----- nvinfo : EIATTR_MBARRIER_INSTR_OFFSETS
	.align		4
.L_45:
        /*0124*/ 	.byte	0x04, 0x39
        /*0126*/ 	.short	(.L_47 - .L_46)


	//   ....[0]....
.L_46:
        /*0128*/ 	.word	0x00000610
        /*012c*/ 	.word	0x000000ff
        /*0130*/ 	.word	0x00000000
        /*0134*/ 	.short	0x0100
        /*0136*/ 	.byte	0x08
	.zero		1


	//   ....[1]....
        /*0138*/ 	.word	0x00000620
        /*013c*/ 	.word	0x000000ff
        /*0140*/ 	.word	0x00000068
        /*0144*/ 	.short	0x0100
        /*0146*/ 	.byte	0x08
	.zero		1


	//   ....[2]....
        /*0148*/ 	.word	0x00000630
        /*014c*/ 	.word	0x000000ff
        /*0150*/ 	.word	0x00000008
        /*0154*/ 	.short	0x0100
        /*0156*/ 	.byte	0x08
	.zero		1


	//   ....[3]....
        /*0158*/ 	.word	0x00000640
        /*015c*/ 	.word	0x000000ff
        /*0160*/ 	.word	0x00000070
        /*0164*/ 	.short	0x0100
        /*0166*/ 	.byte	0x08
	.zero		1


	//   ....[4]....
        /*0168*/ 	.word	0x00000650
        /*016c*/ 	.word	0x000000ff
        /*0170*/ 	.word	0x00000010
        /*0174*/ 	.short	0x0100
        /*0176*/ 	.byte	0x08
	.zero		1


	//   ....[5]....
        /*0178*/ 	.word	0x00000660
        /*017c*/ 	.word	0x000000ff
        /*0180*/ 	.word	0x00000078
        /*0184*/ 	.short	0x0100
        /*0186*/ 	.byte	0x08
	.zero		1


	//   ....[6]....
        /*0188*/ 	.word	0x00000670
        /*018c*/ 	.word	0x000000ff
        /*0190*/ 	.word	0x00000018
        /*0194*/ 	.short	0x0100
        /*0196*/ 	.byte	0x08
	.zero		1


	//   ....[7]....
        /*0198*/ 	.word	0x00000680
        /*019c*/ 	.word	0x000000ff
        /*01a0*/ 	.word	0x00000080
        /*01a4*/ 	.short	0x0100
        /*01a6*/ 	.byte	0x08
	.zero		1


	//   ....[8]....
        /*01a8*/ 	.word	0x00000690
        /*01ac*/ 	.word	0x000000ff
        /*01b0*/ 	.word	0x00000020
        /*01b4*/ 	.short	0x0100
        /*01b6*/ 	.byte	0x08
	.zero		1


	//   ....[9]....
        /*01b8*/ 	.word	0x000006a0
        /*01bc*/ 	.word	0x000000ff
        /*01c0*/ 	.word	0x00000088
        /*01c4*/ 	.short	0x0100
        /*01c6*/ 	.byte	0x08
	.zero		1


	//   ....[10]....
        /*01c8*/ 	.word	0x000006b0
        /*01cc*/ 	.word	0x000000ff
        /*01d0*/ 	.word	0x00000028
        /*01d4*/ 	.short	0x0100
        /*01d6*/ 	.byte	0x08
	.zero		1


	//   ....[11]....
        /*01d8*/ 	.word	0x000006c0
        /*01dc*/ 	.word	0x000000ff
        /*01e0*/ 	.word	0x00000090
        /*01e4*/ 	.short	0x0100
        /*01e6*/ 	.byte	0x08
	.zero		1


	//   ....[12]....
        /*01e8*/ 	.word	0x000006d0
        /*01ec*/ 	.word	0x000000ff
        /*01f0*/ 	.word	0x00000030
        /*01f4*/ 	.short	0x0100
        /*01f6*/ 	.byte	0x08
	.zero		1


	//   ....[13]....
        /*01f8*/ 	.word	0x000006e0
        /*01fc*/ 	.word	0x000000ff
        /*0200*/ 	.word	0x00000098
        /*0204*/ 	.short	0x0100
        /*0206*/ 	.byte	0x08
	.zero		1


	//   ....[14]....
        /*0208*/ 	.word	0x000006f0
        /*020c*/ 	.word	0x000000ff
        /*0210*/ 	.word	0x00000038
        /*0214*/ 	.short	0x0100
        /*0216*/ 	.byte	0x08
	.zero		1


	//   ....[15]....
        /*0218*/ 	.word	0x00000700
        /*021c*/ 	.word	0x000000ff
        /*0220*/ 	.word	0x000000a0
        /*0224*/ 	.short	0x0100
        /*0226*/ 	.byte	0x08
	.zero		1


	//   ....[16]....
        /*0228*/ 	.word	0x00000710
        /*022c*/ 	.word	0x000000ff
        /*0230*/ 	.word	0x00000040
        /*0234*/ 	.short	0x0100
        /*0236*/ 	.byte	0x08
	.zero		1


	//   ....[17]....
        /*0238*/ 	.word	0x00000720
        /*023c*/ 	.word	0x000000ff
        /*0240*/ 	.word	0x000000a8
        /*0244*/ 	.short	0x0100
        /*0246*/ 	.byte	0x08
	.zero		1


	//   ....[18]....
        /*0248*/ 	.word	0x00000730
        /*024c*/ 	.word	0x000000ff
        /*0250*/ 	.word	0x00000048
        /*0254*/ 	.short	0x0100
        /*0256*/ 	.byte	0x08
	.zero		1


	//   ....[19]....
        /*0258*/ 	.word	0x00000740
        /*025c*/ 	.word	0x000000ff
        /*0260*/ 	.word	0x000000b0
        /*0264*/ 	.short	0x0100
        /*0266*/ 	.byte	0x08
	.zero		1


	//   ....[20]....
        /*0268*/ 	.word	0x00000750
        /*026c*/ 	.word	0x000000ff
        /*0270*/ 	.word	0x00000050
        /*0274*/ 	.short	0x0100
        /*0276*/ 	.byte	0x08
	.zero		1


	//   ....[21]....
        /*0278*/ 	.word	0x00000760
        /*027c*/ 	.word	0x000000ff
        /*0280*/ 	.word	0x000000b8
        /*0284*/ 	.short	0x0100
        /*0286*/ 	.byte	0x08
	.zero		1


	//   ....[22]....
        /*0288*/ 	.word	0x00000770
        /*028c*/ 	.word	0x000000ff
        /*0290*/ 	.word	0x00000058
        /*0294*/ 	.short	0x0100
        /*0296*/ 	.byte	0x08
	.zero		1


	//   ....[23]....
        /*0298*/ 	.word	0x00000780
        /*029c*/ 	.word	0x000000ff
        /*02a0*/ 	.word	0x000000c0
        /*02a4*/ 	.short	0x0100
        /*02a6*/ 	.byte	0x08
	.zero		1


	//   ....[24]....
        /*02a8*/ 	.word	0x00000790
        /*02ac*/ 	.word	0x000000ff
        /*02b0*/ 	.word	0x00000060
        /*02b4*/ 	.short	0x0100
        /*02b6*/ 	.byte	0x08
	.zero		1


	//   ....[25]....
        /*02b8*/ 	.word	0x000007a0
        /*02bc*/ 	.word	0x000000ff
        /*02c0*/ 	.word	0x000000c8
        /*02c4*/ 	.short	0x0100
        /*02c6*/ 	.byte	0x08
	.zero		1


	//   ....[26]....
        /*02c8*/ 	.word	0x000008d0
        /*02cc*/ 	.word	0x000000ff
        /*02d0*/ 	.word	0x000000d0
        /*02d4*/ 	.short	0x0100
        /*02d6*/ 	.byte	0x09
	.zero		1


	//   ....[27]....
        /*02d8*/ 	.word	0x000008e0
        /*02dc*/ 	.word	0x000000ff
        /*02e0*/ 	.word	0x000000f0
        /*02e4*/ 	.short	0x0100
        /*02e6*/ 	.byte	0x09
	.zero		1


	//   ....[28]....
        /*02e8*/ 	.word	0x000008f0
        /*02ec*/ 	.word	0x000000ff
        /*02f0*/ 	.word	0x000000d8
        /*02f4*/ 	.short	0x0100
        /*02f6*/ 	.byte	0x09
	.zero		1


	//   ....[29]....
        /*02f8*/ 	.word	0x00000900
        /*02fc*/ 	.word	0x000000ff
        /*0300*/ 	.word	0x000000f8
        /*0304*/ 	.short	0x0100
        /*0306*/ 	.byte	0x09
	.zero		1


	//   ....[30]....
        /*0308*/ 	.word	0x00000910
        /*030c*/ 	.word	0x000000ff
        /*0310*/ 	.word	0x000000e0
        /*0314*/ 	.short	0x0100
        /*0316*/ 	.byte	0x09
	.zero		1


	//   ....[31]....
        /*0318*/ 	.word	0x00000920
        /*031c*/ 	.word	0x000000ff
        /*0320*/ 	.word	0x00000100
        /*0324*/ 	.short	0x0100
        /*0326*/ 	.byte	0x09
	.zero		1


	//   ....[32]....
        /*0328*/ 	.word	0x00000930
        /*032c*/ 	.word	0x000000ff
        /*0330*/ 	.word	0x000000e8
        /*0334*/ 	.short	0x0100
        /*0336*/ 	.byte	0x09
	.zero		1


	//   ....[33]....
        /*0338*/ 	.word	0x00000940
        /*033c*/ 	.word	0x000000ff
        /*0340*/ 	.word	0x00000108
        /*0344*/ 	.short	0x0100
        /*0346*/ 	.byte	0x09
	.zero		1


	//   ....[34]....
        /*0348*/ 	.word	0x00000a20
        /*034c*/ 	.word	0x000000ff
        /*0350*/ 	.word	0x00000110
        /*0354*/ 	.short	0x0100
        /*0356*/ 	.byte	0x08
	.zero		1


	//   ....[35]....
        /*0358*/ 	.word	0x00000a30
        /*035c*/ 	.word	0x000000ff
        /*0360*/ 	.word	0x00000118
        /*0364*/ 	.short	0x0100
        /*0366*/ 	.byte	0x08
	.zero		1


	//   ....[36]....
        /*0368*/ 	.word	0x00000b60
        /*036c*/ 	.word	0x000000ff
        /*0370*/ 	.word	0x00000120
        /*0374*/ 	.short	0x0100
        /*0376*/ 	.byte	0x08
	.zero		1


	//   ....[37]....
        /*0378*/ 	.word	0x00000b70
        /*037c*/ 	.word	0x000000ff
        /*0380*/ 	.word	0x00000130
        /*0384*/ 	.short	0x0100
        /*0386*/ 	.byte	0x08
	.zero		1


	//   ....[38]....
        /*0388*/ 	.word	0x00000b80
        /*038c*/ 	.word	0x000000ff
        /*0390*/ 	.word	0x00000128
        /*0394*/ 	.short	0x0100
        /*0396*/ 	.byte	0x08
	.zero		1


	//   ....[39]....
        /*0398*/ 	.word	0x00000b90
        /*039c*/ 	.word	0x000000ff
        /*03a0*/ 	.word	0x00000138
        /*03a4*/ 	.short	0x0100
        /*03a6*/ 	.byte	0x08
	.zero		1


	//   ....[40]....
        /*03a8*/ 	.word	0x00000cb0
        /*03ac*/ 	.word	0x000000ff
        /*03b0*/ 	.word	0x00000140
        /*03b4*/ 	.short	0x0100
        /*03b6*/ 	.byte	0x09
	.zero		1


	//   ....[41]....
        /*03b8*/ 	.word	0x00000cc0
        /*03bc*/ 	.word	0x000000ff
        /*03c0*/ 	.word	0x00000160
        /*03c4*/ 	.short	0x0100
        /*03c6*/ 	.byte	0x09
	.zero		1


	//   ....[42]....
        /*03c8*/ 	.word	0x00000cd0
        /*03cc*/ 	.word	0x000000ff
        /*03d0*/ 	.word	0x00000148
        /*03d4*/ 	.short	0x0100
        /*03d6*/ 	.byte	0x09
	.zero		1


	//   ....[43]....
        /*03d8*/ 	.word	0x00000ce0
        /*03dc*/ 	.word	0x000000ff
        /*03e0*/ 	.word	0x00000168
        /*03e4*/ 	.short	0x0100
        /*03e6*/ 	.byte	0x09
	.zero		1


	//   ....[44]....
        /*03e8*/ 	.word	0x00000cf0
        /*03ec*/ 	.word	0x000000ff
        /*03f0*/ 	.word	0x00000150
        /*03f4*/ 	.short	0x0100
        /*03f6*/ 	.byte	0x09
	.zero		1


	//   ....[45]....
        /*03f8*/ 	.word	0x00000d00
        /*03fc*/ 	.word	0x000000ff
        /*0400*/ 	.word	0x00000170
        /*0404*/ 	.short	0x0100
        /*0406*/ 	.byte	0x09
	.zero		1


	//   ....[46]....
        /*0408*/ 	.word	0x00000d10
        /*040c*/ 	.word	0x000000ff
        /*0410*/ 	.word	0x00000158
        /*0414*/ 	.short	0x0100
        /*0416*/ 	.byte	0x09
	.zero		1


	//   ....[47]....
        /*0418*/ 	.word	0x00000d20
        /*041c*/ 	.word	0x000000ff
        /*0420*/ 	.word	0x00000178
        /*0424*/ 	.short	0x0100
        /*0426*/ 	.byte	0x09
	.zero		1


	//   ....[48]....
        /*0428*/ 	.word	0x00000e10
        /*042c*/ 	.word	0x000000ff
        /*0430*/ 	.word	0x00000180
        /*0434*/ 	.short	0x0100
        /*0436*/ 	.byte	0x08
	.zero		1


	//   ....[49]....
        /*0438*/ 	.word	0x00000e20
        /*043c*/ 	.word	0x000000ff
        /*0440*/ 	.word	0x00000190
        /*0444*/ 	.short	0x0100
        /*0446*/ 	.byte	0x08
	.zero		1


	//   ....[50]....
        /*0448*/ 	.word	0x00000e30
        /*044c*/ 	.word	0x000000ff
        /*0450*/ 	.word	0x00000188
        /*0454*/ 	.short	0x0100
        /*0456*/ 	.byte	0x08
	.zero		1


	//   ....[51]....
        /*0458*/ 	.word	0x00000e40
        /*045c*/ 	.word	0x000000ff
        /*0460*/ 	.word	0x00000198
        /*0464*/ 	.short	0x0100
        /*0466*/ 	.byte	0x08
	.zero		1


	//   ....[52]....
        /*0468*/ 	.word	0x00000f30
        /*046c*/ 	.word	0x000000ff
        /*0470*/ 	.word	0x000001a0
        /*0474*/ 	.short	0x0100
        /*0476*/ 	.byte	0x07
	.zero		1


	//   ....[53]....
        /*0478*/ 	.word	0x00001940
        /*047c*/ 	.word	0x00000003
        /*0480*/ 	.word	0x00000190
        /*0484*/ 	.short	0x010a
        /*0486*/ 	.byte	0xff
	.zero		1


	//   ....[54]....
        /*0488*/ 	.word	0x00001970
        /*048c*/ 	.word	0x00000003
        /*0490*/ 	.word	0x00000180
        /*0494*/ 	.short	0x0101
        /*0496*/ 	.byte	0xff
	.zero		1


	//   ....[55]....
        /*0498*/ 	.word	0x00001a70
        /*049c*/ 	.word	0x000000ff
        /*04a0*/ 	.word	0x00000068
        /*04a4*/ 	.short	0x010a
        /*04a6*/ 	.byte	0x08
	.zero		1


	//   ....[56]....
        /*04a8*/ 	.word	0x00001b30
        /*04ac*/ 	.word	0x000000ff
        /*04b0*/ 	.word	0x00000068
        /*04b4*/ 	.short	0x010a
        /*04b6*/ 	.byte	0x21
	.zero		1


	//   ....[57]....
        /*04b8*/ 	.word	0x00001cf0
        /*04bc*/ 	.word	0x000000ff
        /*04c0*/ 	.word	0x00000068
        /*04c4*/ 	.short	0x010a
        /*04c6*/ 	.byte	0x08
	.zero		1


	//   ....[58]....
        /*04c8*/ 	.word	0x00001dd0
        /*04cc*/ 	.word	0x000000ff
        /*04d0*/ 	.word	0x00000118
        /*04d4*/ 	.short	0x0101
        /*04d6*/ 	.byte	0x06
	.zero		1


	//   ....[59]....
        /*04d8*/ 	.word	0x00001df0
        /*04dc*/ 	.word	0x000000ff
        /*04e0*/ 	.word	0x00000068
        /*04e4*/ 	.short	0x010a
        /*04e6*/ 	.byte	0x08
	.zero		1


	//   ....[60]....
        /*04e8*/ 	.word	0x00001e70
        /*04ec*/ 	.word	0x000000ff
        /*04f0*/ 	.word	0x00000068
        /*04f4*/ 	.short	0x010a
        /*04f6*/ 	.byte	0x11
	.zero		1


	//   ....[61]....
        /*04f8*/ 	.word	0x00002000
        /*04fc*/ 	.word	0x000000ff
        /*0500*/ 	.word	0x00000068
        /*0504*/ 	.short	0x010a
        /*0506*/ 	.byte	0x08
	.zero		1


	//   ....[62]....
        /*0508*/ 	.word	0x00002140
        /*050c*/ 	.word	0x00000002
        /*0510*/ 	.word	0x00000120
        /*0514*/ 	.short	0x010a
        /*0516*/ 	.byte	0xff
	.zero		1


	//   ....[63]....
        /*0518*/ 	.word	0x00002200
        /*051c*/ 	.word	0x00000002
        /*0520*/ 	.word	0x00000000
        /*0524*/ 	.short	0x0101
        /*0526*/ 	.byte	0xff
	.zero		1


	//   ....[64]....
        /*0528*/ 	.word	0x00002760
        /*052c*/ 	.word	0x000000ff
        /*0530*/ 	.word	0x00000000
        /*0534*/ 	.short	0x010a
        /*0536*/ 	.byte	0x04
	.zero		1


	//   ....[65]....
        /*0538*/ 	.word	0x000027f0
        /*053c*/ 	.word	0x000000ff
        /*0540*/ 	.word	0x00000000
        /*0544*/ 	.short	0x010a
        /*0546*/ 	.byte	0x04
	.zero		1


	//   ....[66]....
        /*0548*/ 	.word	0x00002880
        /*054c*/ 	.word	0x000000ff
        /*0550*/ 	.word	0x00000000
        /*0554*/ 	.short	0x010a
        /*0556*/ 	.byte	0x04
	.zero		1


	//   ....[67]....
        /*0558*/ 	.word	0x00002910
        /*055c*/ 	.word	0x000000ff
        /*0560*/ 	.word	0x00000000
        /*0564*/ 	.short	0x010a
        /*0566*/ 	.byte	0x04
	.zero		1


	//   ....[68]....
        /*0568*/ 	.word	0x000029a0
        /*056c*/ 	.word	0x000000ff
        /*0570*/ 	.word	0x00000000
        /*0574*/ 	.short	0x010a
        /*0576*/ 	.byte	0x04
	.zero		1


	//   ....[69]....
        /*0578*/ 	.word	0x00002a30
        /*057c*/ 	.word	0x000000ff
        /*0580*/ 	.word	0x00000000
        /*0584*/ 	.short	0x010a
        /*0586*/ 	.byte	0x04
	.zero		1


	//   ....[70]....
        /*0588*/ 	.word	0x00002ac0
        /*058c*/ 	.word	0x000000ff
        /*0590*/ 	.word	0x00000000
        /*0594*/ 	.short	0x010a
        /*0596*/ 	.byte	0x04
	.zero		1


	//   ....[71]....
        /*0598*/ 	.word	0x00002b50
        /*059c*/ 	.word	0x000000ff
        /*05a0*/ 	.word	0x00000000
        /*05a4*/ 	.short	0x010a
        /*05a6*/ 	.byte	0x04
	.zero		1


	//   ....[72]....
        /*05a8*/ 	.word	0x00002be0
        /*05ac*/ 	.word	0x000000ff
        /*05b0*/ 	.word	0x00000000
        /*05b4*/ 	.short	0x010a
        /*05b6*/ 	.byte	0x04
	.zero		1


	//   ....[73]....
        /*05b8*/ 	.word	0x00002c70
        /*05bc*/ 	.word	0x000000ff
        /*05c0*/ 	.word	0x00000000
        /*05c4*/ 	.short	0x010a
        /*05c6*/ 	.byte	0x04
	.zero		1


	//   ....[74]....
        /*05c8*/ 	.word	0x00002d00
        /*05cc*/ 	.word	0x000000ff
        /*05d0*/ 	.word	0x00000000
        /*05d4*/ 	.short	0x010a
        /*05d6*/ 	.byte	0x04
	.zero		1


	//   ....[75]....
        /*05d8*/ 	.word	0x00002d90
        /*05dc*/ 	.word	0x000000ff
        /*05e0*/ 	.word	0x00000000
        /*05e4*/ 	.short	0x010a
        /*05e6*/ 	.byte	0x04
	.zero		1


	//   ....[76]....
        /*05e8*/ 	.word	0x00002e30
        /*05ec*/ 	.word	0x00000000
        /*05f0*/ 	.word	0x00000000
        /*05f4*/ 	.short	0x010a
        /*05f6*/ 	.byte	0xff
	.zero		1


	//   ....[77]....
        /*05f8*/ 	.word	0x00002f60
        /*05fc*/ 	.word	0x00000000
        /*0600*/ 	.word	0x00000180
        /*0604*/ 	.short	0x010a
        /*0606*/ 	.byte	0xff
	.zero		1


	//   ....[78]....
        /*0608*/ 	.word	0x00002fd0
        /*060c*/ 	.word	0x00000004
        /*0610*/ 	.word	0x00000000
        /*0614*/ 	.short	0x0101
        /*0616*/ 	.byte	0xff
	.zero		1


	//   ....[79]....
        /*0618*/ 	.word	0x00002ff0
        /*061c*/ 	.word	0x000000ff
        /*0620*/ 	.word	0x00000130
        /*0624*/ 	.short	0x010a
        /*0626*/ 	.byte	0x05
	.zero		1


	//   ....[80]....
        /*0628*/ 	.word	0x00003110
        /*062c*/ 	.word	0x00000000
        /*0630*/ 	.word	0x00000120
        /*0634*/ 	.short	0x010a
        /*0636*/ 	.byte	0xff
	.zero		1


	//   ....[81]....
        /*0638*/ 	.word	0x00003210
        /*063c*/ 	.word	0x00000000
        /*0640*/ 	.word	0x00000000
        /*0644*/ 	.short	0x0101
        /*0646*/ 	.byte	0xff
	.zero		1


	//   ....[82]....
        /*0648*/ 	.word	0x000032a0
        /*064c*/ 	.word	0x000000ff
        /*0650*/ 	.word	0x00000130
        /*0654*/ 	.short	0x0106
        /*0656*/ 	.byte	0x05
	.zero		1


	//   ....[83]....
        /*0658*/ 	.word	0x000032c0
        /*065c*/ 	.word	0x000000ff
        /*0660*/ 	.word	0x00000130
        /*0664*/ 	.short	0x010a
        /*0666*/ 	.byte	0x05
	.zero		1


	//   ....[84]....
        /*0668*/ 	.word	0x00003350
        /*066c*/ 	.word	0x000000ff
        /*0670*/ 	.word	0x00000130
        /*0674*/ 	.short	0x0106
        /*0676*/ 	.byte	0x04
	.zero		1


	//   ....[85]....
        /*0678*/ 	.word	0x00003390
        /*067c*/ 	.word	0x00000000
        /*0680*/ 	.word	0x00000130
        /*0684*/ 	.short	0x010a
        /*0686*/ 	.byte	0xff
	.zero		1


	//   ....[86]....
        /*0688*/ 	.word	0x000035d0
        /*068c*/ 	.word	0x000000ff
        /*0690*/ 	.word	0x00000008
        /*0694*/ 	.short	0x010a
        /*0696*/ 	.byte	0x06
	.zero		1


	//   ....[87]....
        /*0698*/ 	.word	0x000035f0
        /*069c*/ 	.word	0x000000ff
        /*06a0*/ 	.word	0x00000008
        /*06a4*/ 	.short	0x010a
        /*06a6*/ 	.byte	0x06
	.zero		1


	//   ....[88]....
        /*06a8*/ 	.word	0x00003780
        /*06ac*/ 	.word	0x000000ff
        /*06b0*/ 	.word	0x00000008
        /*06b4*/ 	.short	0x010a
        /*06b6*/ 	.byte	0x06
	.zero		1


	//   ....[89]....
        /*06b8*/ 	.word	0x000037a0
        /*06bc*/ 	.word	0x000000ff
        /*06c0*/ 	.word	0x00000008
        /*06c4*/ 	.short	0x010a
        /*06c6*/ 	.byte	0x06
	.zero		1


	//   ....[90]....
        /*06c8*/ 	.word	0x00003860
        /*06cc*/ 	.word	0x000000ff
        /*06d0*/ 	.word	0x00000000
        /*06d4*/ 	.short	0x0101
        /*06d6*/ 	.byte	0x07
	.zero		1


	//   ....[91]....
        /*06d8*/ 	.word	0x00003b90
        /*06dc*/ 	.word	0x00000000
        /*06e0*/ 	.word	0x00000120
        /*06e4*/ 	.short	0x010a
        /*06e6*/ 	.byte	0xff
	.zero		1


	//   ....[92]....
        /*06e8*/ 	.word	0x00003c50
        /*06ec*/ 	.word	0x00000000
        /*06f0*/ 	.word	0x00000000
        /*06f4*/ 	.short	0x0101
        /*06f6*/ 	.byte	0xff
	.zero		1


	//   ....[93]....
        /*06f8*/ 	.word	0x00003d10
        /*06fc*/ 	.word	0x000000ff
        /*0700*/ 	.word	0x00000000
        /*0704*/ 	.short	0x010a
        /*0706*/ 	.byte	0x08
	.zero		1


	//   ....[94]....
        /*0708*/ 	.word	0x00003d20
        /*070c*/ 	.word	0x000000ff
        /*0710*/ 	.word	0x00000160
        /*0714*/ 	.short	0x010a
        /*0716*/ 	.byte	0x09
	.zero		1


	//   ....[95]....
        /*0718*/ 	.word	0x00003dd0
        /*071c*/ 	.word	0x000000ff
        /*0720*/ 	.word	0x00000000
        /*0724*/ 	.short	0x010a
        /*0726*/ 	.byte	0x08
	.zero		1


	//   ....[96]....
        /*0728*/ 	.word	0x00003f00
        /*072c*/ 	.word	0x000000ff
        /*0730*/ 	.word	0x00000000
        /*0734*/ 	.short	0x010a
        /*0736*/ 	.byte	0x1e
	.zero		1


	//   ....[97]....
        /*0738*/ 	.word	0x00004200
        /*073c*/ 	.word	0x000000ff
        /*0740*/ 	.word	0x00000000
        /*0744*/ 	.short	0x010a
        /*0746*/ 	.byte	0x08
	.zero		1


	//   ....[98]....
        /*0748*/ 	.word	0x00004290
        /*074c*/ 	.word	0x000000ff
        /*0750*/ 	.word	0x00000000
        /*0754*/ 	.short	0x010a
        /*0756*/ 	.byte	0x08
	.zero		1


	//   ....[99]....
        /*0758*/ 	.word	0x00004320
        /*075c*/ 	.word	0x000000ff
        /*0760*/ 	.word	0x00000000
        /*0764*/ 	.short	0x010a
        /*0766*/ 	.byte	0x08
	.zero		1


	//   ....[100]....
        /*0768*/ 	.word	0x000043c0
        /*076c*/ 	.word	0x00000000
        /*0770*/ 	.word	0x00000000
        /*0774*/ 	.short	0x010a
        /*0776*/ 	.byte	0xff
	.zero		1


	//   ....[101]....
        /*0778*/ 	.word	0x00004400
        /*077c*/ 	.word	0x00000000
        /*0780*/ 	.word	0x00000000
        /*0784*/ 	.short	0x010a
        /*0786*/ 	.byte	0xff
	.zero		1


	//   ....[102]....
        /*0788*/ 	.word	0x00004470
        /*078c*/ 	.word	0x000000ff
        /*0790*/ 	.word	0x00000000
        /*0794*/ 	.short	0x0101
        /*0796*/ 	.byte	0x05
	.zero		1


	//   ....[103]....
        /*0798*/ 	.word	0x000044b0
        /*079c*/ 	.word	0x000000ff
        /*07a0*/ 	.word	0x000001a0
        /*07a4*/ 	.short	0x010a
        /*07a6*/ 	.byte	0x07
	.zero		1


	//   ....[104]....
        /*07a8*/ 	.word	0x00004500
        /*07ac*/ 	.word	0x000000ff
        /*07b0*/ 	.word	0x00000000
        /*07b4*/ 	.short	0x0101
        /*07b6*/ 	.byte	0x05
	.zero		1


	//   ....[105]....
        /*07b8*/ 	.word	0x00004950
        /*07bc*/ 	.word	0x00000000
        /*07c0*/ 	.word	0x00000120
        /*07c4*/ 	.short	0x010a
        /*07c6*/ 	.byte	0xff
	.zero		1


	//   ....[106]....
        /*07c8*/ 	.word	0x00004a10
        /*07cc*/ 	.word	0x00000000
        /*07d0*/ 	.word	0x00000000
        /*07d4*/ 	.short	0x0101
        /*07d6*/ 	.byte	0xff
	.zero		1


	//   ....[107]....
        /*07d8*/ 	.word	0x00004d30
        /*07dc*/ 	.word	0x000000ff
        /*07e0*/ 	.word	0x00000118
        /*07e4*/ 	.short	0x010a
        /*07e6*/ 	.byte	0x07
	.zero		1


	//   ....[108]....
        /*07e8*/ 	.word	0x00004f20
        /*07ec*/ 	.word	0x000000ff
        /*07f0*/ 	.word	0x000000f0
        /*07f4*/ 	.short	0x010a
        /*07f6*/ 	.byte	0x07
	.zero		1


	//   ....[109]....
        /*07f8*/ 	.word	0x00005110
        /*07fc*/ 	.word	0x000000ff
        /*0800*/ 	.word	0x000000d0
        /*0804*/ 	.short	0x010b
        /*0806*/ 	.byte	0x07
	.zero		1


	//   ....[110]....
        /*0808*/ 	.word	0x00005120
        /*080c*/ 	.word	0x000000ff
        /*0810*/ 	.word	0x00000000
        /*0814*/ 	.short	0x0101
        /*0816*/ 	.byte	0x0e
	.zero		1


	//   ....[111]....
        /*0818*/ 	.word	0x00005140
        /*081c*/ 	.word	0x000000ff
        /*0820*/ 	.word	0x000000f8
        /*0824*/ 	.short	0x010a
        /*0826*/ 	.byte	0x07
	.zero		1


	//   ....[112]....
        /*0828*/ 	.word	0x000052f0
        /*082c*/ 	.word	0x000000ff
        /*0830*/ 	.word	0x000000d8
        /*0834*/ 	.short	0x010b
        /*0836*/ 	.byte	0x07
	.zero		1


	//   ....[113]....
        /*0838*/ 	.word	0x00005300
        /*083c*/ 	.word	0x000000ff
        /*0840*/ 	.word	0x00000000
        /*0844*/ 	.short	0x0101
        /*0846*/ 	.byte	0x0e
	.zero		1


	//   ....[114]....
        /*0848*/ 	.word	0x00005310
        /*084c*/ 	.word	0x000000ff
        /*0850*/ 	.word	0x00000100
        /*0854*/ 	.short	0x010a
        /*0856*/ 	.byte	0x07
	.zero		1


	//   ....[115]....
        /*0858*/ 	.word	0x00005540
        /*085c*/ 	.word	0x000000ff
        /*0860*/ 	.word	0x000000e0
        /*0864*/ 	.short	0x010b
        /*0866*/ 	.byte	0x07
	.zero		1


	//   ....[116]....
        /*0868*/ 	.word	0x000055b0
        /*086c*/ 	.word	0x000000ff
        /*0870*/ 	.word	0x00000000
        /*0874*/ 	.short	0x0101
        /*0876*/ 	.byte	0x0e
	.zero		1


	//   ....[117]....
        /*0878*/ 	.word	0x000055f0
        /*087c*/ 	.word	0x000000ff
        /*0880*/ 	.word	0x00000108
        /*0884*/ 	.short	0x010a
        /*0886*/ 	.byte	0x07
	.zero		1


	//   ....[118]....
        /*0888*/ 	.word	0x00005820
        /*088c*/ 	.word	0x000000ff
        /*0890*/ 	.word	0x000000e8
        /*0894*/ 	.short	0x010b
        /*0896*/ 	.byte	0x07
	.zero		1


	//   ....[119]....
        /*0898*/ 	.word	0x00005840
        /*089c*/ 	.word	0x000000ff
        /*08a0*/ 	.word	0x00000000
        /*08a4*/ 	.short	0x0101
        /*08a6*/ 	.byte	0x0d
	.zero		1


	//   ....[120]....
        /*08a8*/ 	.word	0x00005870
        /*08ac*/ 	.word	0x000000ff
        /*08b0*/ 	.word	0x000000f0
        /*08b4*/ 	.short	0x010a
        /*08b6*/ 	.byte	0x07
	.zero		1


	//   ....[121]....
        /*08b8*/ 	.word	0x00005890
        /*08bc*/ 	.word	0x000000ff
        /*08c0*/ 	.word	0x000000f8
        /*08c4*/ 	.short	0x010a
        /*08c6*/ 	.byte	0x07
	.zero		1


	//   ....[122]....
        /*08c8*/ 	.word	0x000058b0
        /*08cc*/ 	.word	0x000000ff
        /*08d0*/ 	.word	0x00000100
        /*08d4*/ 	.short	0x010a
        /*08d6*/ 	.byte	0x07
	.zero		1


	//   ....[123]....
        /*08d8*/ 	.word	0x000058f0
        /*08dc*/ 	.word	0x00000000
        /*08e0*/ 	.word	0x00000108
        /*08e4*/ 	.short	0x010a
        /*08e6*/ 	.byte	0xff
	.zero		1


	//   ....[124]....
        /*08e8*/ 	.word	0x00005c40
        /*08ec*/ 	.word	0x00000000
        /*08f0*/ 	.word	0x00000120
        /*08f4*/ 	.short	0x010a
        /*08f6*/ 	.byte	0xff
	.zero		1


	//   ....[125]....
        /*08f8*/ 	.word	0x00005d50
        /*08fc*/ 	.word	0x00000000
        /*0900*/ 	.word	0x00000000
        /*0904*/ 	.short	0x0101
        /*0906*/ 	.byte	0xff
	.zero		1


	//   ....[126]....
        /*0908*/ 	.word	0x00006770
        /*090c*/ 	.word	0x000000ff
        /*0910*/ 	.word	0x000000d0
        /*0914*/ 	.short	0x010a
        /*0916*/ 	.byte	0x30
	.zero		1


	//   ....[127]....
        /*0918*/ 	.word	0x000067b0
        /*091c*/ 	.word	0x0000004a
        /*0920*/ 	.word	0x00000140
        /*0924*/ 	.short	0x010a
        /*0926*/ 	.byte	0xff
	.zero		1


	//   ....[128]....
        /*0928*/ 	.word	0x000068c0
        /*092c*/ 	.word	0x000000ff
        /*0930*/ 	.word	0x000000d0
        /*0934*/ 	.short	0x010a
        /*0936*/ 	.byte	0x30
	.zero		1


	//   ....[129]....
        /*0938*/ 	.word	0x00006990
        /*093c*/ 	.word	0x0000004a
        /*0940*/ 	.word	0x00000140
        /*0944*/ 	.short	0x010a
        /*0946*/ 	.byte	0xff
	.zero		1


	//   ....[130]....
        /*0948*/ 	.word	0x00007140
        /*094c*/ 	.word	0x00000000
        /*0950*/ 	.word	0x00000000
        /*0954*/ 	.short	0x0101
        /*0956*/ 	.byte	0xff
	.zero		1


	//   ....[131]....
        /*0958*/ 	.word	0x00007150
        /*095c*/ 	.word	0x00000003
        /*0960*/ 	.word	0x000000d0
        /*0964*/ 	.short	0x010a
        /*0966*/ 	.byte	0xff
	.zero		1


	//   ....[132]....
        /*0968*/ 	.word	0x00007210
        /*096c*/ 	.word	0x00000003
        /*0970*/ 	.word	0x000000d0
        /*0974*/ 	.short	0x010a
        /*0976*/ 	.byte	0xff
	.zero		1


	//   ....[133]....
        /*0978*/ 	.word	0x00007a00
        /*097c*/ 	.word	0x00000052
        /*0980*/ 	.word	0x00000000
        /*0984*/ 	.short	0x0101
        /*0986*/ 	.byte	0xff
	.zero		1


	//   ....[134]....
        /*0988*/ 	.word	0x00007a20
        /*098c*/ 	.word	0x00000053
        /*0990*/ 	.word	0x000000d0
        /*0994*/ 	.short	0x010a
        /*0996*/ 	.byte	0xff
	.zero		1


	//   ....[135]....
        /*0998*/ 	.word	0x00007ad0
        /*099c*/ 	.word	0x00000053
        /*09a0*/ 	.word	0x000000d0
        /*09a4*/ 	.short	0x010a
        /*09a6*/ 	.byte	0xff
	.zero		1


	//   ....[136]....
        /*09a8*/ 	.word	0x000082c0
        /*09ac*/ 	.word	0x00000052
        /*09b0*/ 	.word	0x00000000
        /*09b4*/ 	.short	0x0101
        /*09b6*/ 	.byte	0xff
	.zero		1


	//   ....[137]....
        /*09b8*/ 	.word	0x000082e0
        /*09bc*/ 	.word	0x00000058
        /*09c0*/ 	.word	0x000000d0
        /*09c4*/ 	.short	0x010a
        /*09c6*/ 	.byte	0xff
	.zero		1


	//   ....[138]....
        /*09c8*/ 	.word	0x00008390
        /*09cc*/ 	.word	0x00000058
        /*09d0*/ 	.word	0x000000d0
        /*09d4*/ 	.short	0x010a
        /*09d6*/ 	.byte	0xff
	.zero		1


	//   ....[139]....
        /*09d8*/ 	.word	0x00008640
        /*09dc*/ 	.word	0x0000004a
        /*09e0*/ 	.word	0x00000000
        /*09e4*/ 	.short	0x0101
        /*09e6*/ 	.byte	0xff
	.zero		1


	//   ....[140]....
        /*09e8*/ 	.word	0x00008bd0
        /*09ec*/ 	.word	0x00000002
        /*09f0*/ 	.word	0x00000000
        /*09f4*/ 	.short	0x0101
        /*09f6*/ 	.byte	0xff
	.zero		1


	//   ....[141]....
        /*09f8*/ 	.word	0x00008e40
        /*09fc*/ 	.word	0x000000ff
        /*0a00*/ 	.word	0x00000000
        /*0a04*/ 	.short	0x0101
        /*0a06*/ 	.byte	0x04
	.zero		1


	//   ....[142]....
        /*0a08*/ 	.word	0x00008e60
        /*0a0c*/ 	.word	0x00000003
        /*0a10*/ 	.word	0x00000190
        /*0a14*/ 	.short	0x010a
        /*0a16*/ 	.byte	0xff
	.zero		1


	//   ....[143]....
        /*0a18*/ 	.word	0x00008ec0
        /*0a1c*/ 	.word	0x00000002
        /*0a20*/ 	.word	0x00000068
        /*0a24*/ 	.short	0x010a
        /*0a26*/ 	.byte	0xff
	.zero		1


	//   ....[144]....
        /*0a28*/ 	.word	0x00008f20
        /*0a2c*/ 	.word	0x00000002
        /*0a30*/ 	.word	0x00000068
        /*0a34*/ 	.short	0x010a
        /*0a36*/ 	.byte	0xff
	.zero		1


	//   ....[145]....
        /*0a38*/ 	.word	0x00008f70
        /*0a3c*/ 	.word	0x00000002
        /*0a40*/ 	.word	0x00000120
        /*0a44*/ 	.short	0x010a
        /*0a46*/ 	.byte	0xff
	.zero		1


	//   ....[146]....
        /*0a48*/ 	.word	0x00008fd0
        /*0a4c*/ 	.word	0x00000000
        /*0a50*/ 	.word	0x00000000
        /*0a54*/ 	.short	0x010a
        /*0a56*/ 	.byte	0xff
	.zero		1


	//   ....[147]....
        /*0a58*/ 	.word	0x00009030
        /*0a5c*/ 	.word	0x00000000
        /*0a60*/ 	.word	0x00000000
        /*0a64*/ 	.short	0x010a
        /*0a66*/ 	.byte	0xff
	.zero		1


	//   ....[148]....
        /*0a68*/ 	.word	0x00009090
        /*0a6c*/ 	.word	0x00000000
        /*0a70*/ 	.word	0x00000000
        /*0a74*/ 	.short	0x010a
        /*0a76*/ 	.byte	0xff
	.zero		1


	//   ....[149]....
        /*0a78*/ 	.word	0x000090f0
        /*0a7c*/ 	.word	0x00000000
        /*0a80*/ 	.word	0x00000000
        /*0a84*/ 	.short	0x010a
        /*0a86*/ 	.byte	0xff
	.zero		1


	//   ....[150]....
        /*0a88*/ 	.word	0x00009150
        /*0a8c*/ 	.word	0x00000000
        /*0a90*/ 	.word	0x00000000
        /*0a94*/ 	.short	0x010a
        /*0a96*/ 	.byte	0xff
	.zero		1


	//   ....[151]....
        /*0a98*/ 	.word	0x000091b0
        /*0a9c*/ 	.word	0x00000000
        /*0aa0*/ 	.word	0x00000000
        /*0aa4*/ 	.short	0x010a
        /*0aa6*/ 	.byte	0xff
	.zero		1


	//   ....[152]....
        /*0aa8*/ 	.word	0x00009210
        /*0aac*/ 	.word	0x00000000
        /*0ab0*/ 	.word	0x00000000
        /*0ab4*/ 	.short	0x010a
        /*0ab6*/ 	.byte	0xff
	.zero		1


	//   ....[153]....
        /*0ab8*/ 	.word	0x00009270
        /*0abc*/ 	.word	0x00000000
        /*0ac0*/ 	.word	0x00000000
        /*0ac4*/ 	.short	0x010a
        /*0ac6*/ 	.byte	0xff
	.zero		1


	//   ....[154]....
        /*0ac8*/ 	.word	0x000092d0
        /*0acc*/ 	.word	0x00000000
        /*0ad0*/ 	.word	0x00000000
        /*0ad4*/ 	.short	0x010a
        /*0ad6*/ 	.byte	0xff
	.zero		1


	//   ....[155]....
        /*0ad8*/ 	.word	0x00009330
        /*0adc*/ 	.word	0x00000000
        /*0ae0*/ 	.word	0x00000000
        /*0ae4*/ 	.short	0x010a
        /*0ae6*/ 	.byte	0xff
	.zero		1


	//   ....[156]....
        /*0ae8*/ 	.word	0x00009390
        /*0aec*/ 	.word	0x00000000
        /*0af0*/ 	.word	0x00000000
        /*0af4*/ 	.short	0x010a
        /*0af6*/ 	.byte	0xff
	.zero		1


	//   ....[157]....
        /*0af8*/ 	.word	0x000093f0
        /*0afc*/ 	.word	0x00000000
        /*0b00*/ 	.word	0x00000000
        /*0b04*/ 	.short	0x010a
        /*0b06*/ 	.byte	0xff
	.zero		1


	//   ....[158]....
        /*0b08*/ 	.word	0x00009440
        /*0b0c*/ 	.word	0x00000000
        /*0b10*/ 	.word	0x00000180
        /*0b14*/ 	.short	0x010a
        /*0b16*/ 	.byte	0xff
	.zero		1


	//   ....[159]....
        /*0b18*/ 	.word	0x000094a0
        /*0b1c*/ 	.word	0x00000000
        /*0b20*/ 	.word	0x00000130
        /*0b24*/ 	.short	0x010a
        /*0b26*/ 	.byte	0xff
	.zero		1


	//   ....[160]....
        /*0b28*/ 	.word	0x000094f0
        /*0b2c*/ 	.word	0x00000000
        /*0b30*/ 	.word	0x00000120
        /*0b34*/ 	.short	0x010a
        /*0b36*/ 	.byte	0xff
	.zero		1


	//   ....[161]....
        /*0b38*/ 	.word	0x00009550
        /*0b3c*/ 	.word	0x00000000
        /*0b40*/ 	.word	0x00000130
        /*0b44*/ 	.short	0x010a
        /*0b46*/ 	.byte	0xff
	.zero		1


	//   ....[162]....
        /*0b48*/ 	.word	0x000095b0
        /*0b4c*/ 	.word	0x00000004
        /*0b50*/ 	.word	0x00000008
        /*0b54*/ 	.short	0x010a
        /*0b56*/ 	.byte	0xff
	.zero		1


	//   ....[163]....
        /*0b58*/ 	.word	0x00009690
        /*0b5c*/ 	.word	0x00000002
        /*0b60*/ 	.word	0x00000008
        /*0b64*/ 	.short	0x010a
        /*0b66*/ 	.byte	0xff
	.zero		1


	//   ....[164]....
        /*0b68*/ 	.word	0x000096e0
        /*0b6c*/ 	.word	0x00000000
        /*0b70*/ 	.word	0x00000120
        /*0b74*/ 	.short	0x010a
        /*0b76*/ 	.byte	0xff
	.zero		1


	//   ....[165]....
        /*0b78*/ 	.word	0x00009740
        /*0b7c*/ 	.word	0x00000000
        /*0b80*/ 	.word	0x00000160
        /*0b84*/ 	.short	0x010a
        /*0b86*/ 	.byte	0xff
	.zero		1


	//   ....[166]....
        /*0b88*/ 	.word	0x000097a0
        /*0b8c*/ 	.word	0x00000000
        /*0b90*/ 	.word	0x00000000
        /*0b94*/ 	.short	0x010a
        /*0b96*/ 	.byte	0xff
	.zero		1


	//   ....[167]....
        /*0b98*/ 	.word	0x00009800
        /*0b9c*/ 	.word	0x00000000
        /*0ba0*/ 	.word	0x00000000
        /*0ba4*/ 	.short	0x010a
        /*0ba6*/ 	.byte	0xff
	.zero		1


	//   ....[168]....
        /*0ba8*/ 	.word	0x00009860
        /*0bac*/ 	.word	0x00000000
        /*0bb0*/ 	.word	0x00000000
        /*0bb4*/ 	.short	0x010a
        /*0bb6*/ 	.byte	0xff
	.zero		1


	//   ....[169]....
        /*0bb8*/ 	.word	0x000098c0
        /*0bbc*/ 	.word	0x00000000
        /*0bc0*/ 	.word	0x00000000
        /*0bc4*/ 	.short	0x010a
        /*0bc6*/ 	.byte	0xff
	.zero		1


	//   ....[170]....
        /*0bc8*/ 	.word	0x00009920
        /*0bcc*/ 	.word	0x00000000
        /*0bd0*/ 	.word	0x000001a0
        /*0bd4*/ 	.short	0x010a
        /*0bd6*/ 	.byte	0xff
	.zero		1


	//   ....[171]....
        /*0bd8*/ 	.word	0x00009970
        /*0bdc*/ 	.word	0x00000000
        /*0be0*/ 	.word	0x00000120
        /*0be4*/ 	.short	0x010a
        /*0be6*/ 	.byte	0xff
	.zero		1


	//   ....[172]....
        /*0be8*/ 	.word	0x000099d0
        /*0bec*/ 	.word	0x00000000
        /*0bf0*/ 	.word	0x00000118
        /*0bf4*/ 	.short	0x010a
        /*0bf6*/ 	.byte	0xff
	.zero		1


	//   ....[173]....
        /*0bf8*/ 	.word	0x00009a30
        /*0bfc*/ 	.word	0x00000003
        /*0c00*/ 	.word	0x000000f0
        /*0c04*/ 	.short	0x010a
        /*0c06*/ 	.byte	0xff
	.zero		1


	//   ....[174]....
        /*0c08*/ 	.word	0x00009a90
        /*0c0c*/ 	.word	0x00000003
        /*0c10*/ 	.word	0x000000f8
        /*0c14*/ 	.short	0x010a
        /*0c16*/ 	.byte	0xff
	.zero		1


	//   ....[175]....
        /*0c18*/ 	.word	0x00009af0
        /*0c1c*/ 	.word	0x00000003
        /*0c20*/ 	.word	0x00000100
        /*0c24*/ 	.short	0x010a
        /*0c26*/ 	.byte	0xff
	.zero		1


	//   ....[176]....
        /*0c28*/ 	.word	0x00009b50
        /*0c2c*/ 	.word	0x00000003
        /*0c30*/ 	.word	0x00000108
        /*0c34*/ 	.short	0x010a
        /*0c36*/ 	.byte	0xff
	.zero		1


	//   ....[177]....
        /*0c38*/ 	.word	0x00009bb0
        /*0c3c*/ 	.word	0x00000000
        /*0c40*/ 	.word	0x000000f0
        /*0c44*/ 	.short	0x010a
        /*0c46*/ 	.byte	0xff
	.zero		1


	//   ....[178]....
        /*0c48*/ 	.word	0x00009c10
        /*0c4c*/ 	.word	0x00000000
        /*0c50*/ 	.word	0x000000f8
        /*0c54*/ 	.short	0x010a
        /*0c56*/ 	.byte	0xff
	.zero		1


	//   ....[179]....
        /*0c58*/ 	.word	0x00009c70
        /*0c5c*/ 	.word	0x00000000
        /*0c60*/ 	.word	0x00000100
        /*0c64*/ 	.short	0x010a
        /*0c66*/ 	.byte	0xff
	.zero		1


	//   ....[180]....
        /*0c68*/ 	.word	0x00009cc0
        /*0c6c*/ 	.word	0x00000000
        /*0c70*/ 	.word	0x00000120
        /*0c74*/ 	.short	0x010a
        /*0c76*/ 	.byte	0xff
	.zero		1


	//   ....[181]....
        /*0c78*/ 	.word	0x00009d20
        /*0c7c*/ 	.word	0x00000000
        /*0c80*/ 	.word	0x000000d0
        /*0c84*/ 	.short	0x010a
        /*0c86*/ 	.byte	0xff
	.zero		1


	//   ....[182]....
        /*0c88*/ 	.word	0x00009d70
        /*0c8c*/ 	.word	0x0000004a
        /*0c90*/ 	.word	0x00000140
        /*0c94*/ 	.short	0x010a
        /*0c96*/ 	.byte	0xff
	.zero		1


	//   ....[183]....
        /*0c98*/ 	.word	0x00009dc0
        /*0c9c*/ 	.word	0x00000003
        /*0ca0*/ 	.word	0x000000d0
        /*0ca4*/ 	.short	0x010a
        /*0ca6*/ 	.byte	0xff
	.zero		1


	//   ....[184]....
        /*0ca8*/ 	.word	0x00009e10
        /*0cac*/ 	.word	0x00000053
        /*0cb0*/ 	.word	0x000000d0
        /*0cb4*/ 	.short	0x010a
        /*0cb6*/ 	.byte	0xff
	.zero		1


	//   ....[185]....
        /*0cb8*/ 	.word	0x00009e60
        /*0cbc*/ 	.word	0x00000058
        /*0cc0*/ 	.word	0x000000d0
        /*0cc4*/ 	.short	0x010a
        /*0cc6*/ 	.byte	0xff
	.zero		1


	//----- nvinfo : EIATTR_NUM_MBARRIERS
	.align		4
.L_47:
        /*0cc8*/ 	.byte	0x03, 0x38
        /*0cca*/ 	.short	0x0035


	//----- nvinfo : EIATTR_EXIT_INSTR_OFFSETS
	.align		4
        /*0ccc*/ 	.byte	0x04, 0x1c
        /*0cce*/ 	.short	(.L_49 - .L_48)


	//   ....[0]....
.L_48:
        /*0cd0*/ 	.word	0x00002e60


	//   ....[1]....
        /*0cd4*/ 	.word	0x00003360


	//   ....[2]....
        /*0cd8*/ 	.word	0x000033c0


	//   ....[3]....
        /*0cdc*/ 	.word	0x00004730


	//   ....[4]....
        /*0ce0*/ 	.word	0x00005920


	//   ....[5]....
        /*0ce4*/ 	.word	0x00005960


	//   ....[6]....
        /*0ce8*/ 	.word	0x00008d30


	//   ....[7]....
        /*0cec*/ 	.word	0x00008db0


	//   ....[8]....
        /*0cf0*/ 	.word	0x00008de0


	//   ....[9]....
        /*0cf4*/ 	.word	0x00008e50


	//----- nvinfo : EIATTR_MAX_THREADS
	.align		4
.L_49:
        /*0cf8*/ 	.byte	0x04, 0x05
        /*0cfa*/ 	.short	(.L_51 - .L_50)
.L_50:
        /*0cfc*/ 	.word	0x00000100
        /*0d00*/ 	.word	0x00000001
        /*0d04*/ 	.word	0x00000001


	//----- nvinfo : EIATTR_CRS_STACK_SIZE
	.align		4
.L_51:
        /*0d08*/ 	.byte	0x04, 0x1e
        /*0d0a*/ 	.short	(.L_53 - .L_52)
.L_52:
        /*0d0c*/ 	.word	0x00000000


	//----- nvinfo : EIATTR_CBANK_PARAM_SIZE
	.align		4
.L_53:
        /*0d10*/ 	.byte	0x03, 0x19
        /*0d12*/ 	.short	0x0800


	//----- nvinfo : EIATTR_PARAM_CBANK
	.align		4
        /*0d14*/ 	.byte	0x04, 0x0a
        /*0d16*/ 	.short	(.L_55 - .L_54)
	.align		4
.L_54:
        /*0d18*/ 	.word	index@(.nv.constant0._ZN7cutlass13device_kernelINS_4gemm6kernel13GemmUniversalIN4cute5tupleIJiiiiEEENS1_10collective13CollectiveMmaINS1_35MainloopSm100TmaUmmaWarpSpecializedILi13ELi2ELi4ENS5_IJNS4_1CILi2EEENSA_ILi1EEESC_EEEEENS5_IJNSA_ILi128EEESF_NSA_ILi64EEEEEENS_6half_tENS5_IJlSC_lEEESI_NS5_IJSC_llEEENS4_8TiledMMAINS4_8MMA_AtomIJNS4_26SM100_MMA_F16BF16_2x1SM_SSISI_SI_fLi128ELi128ELNS4_4UMMA5MajorE0ELSP_1ELNSO_7ScaleInE0ELSQ_0EEEEEENS4_6LayoutINS5_IJSC_SC_SC_EEENS5_IJNSA_ILi0EEESV_SV_EEEEENS5_IJNS4_10UnderscoreESY_SY_EEEEENS4_18SM100_TMA_2SM_LOADENS4_14ComposedLayoutINS4_7SwizzleILi3ELi4ELi3EEENS4_18smem_ptr_flag_bitsILi16EEENST_INS5_IJNSA_ILi8EEESG_EEENS5_IJSG_SC_EEEEEEEvNS4_8identityES11_NS12_IS14_S16_NST_INS5_IJSG_S17_EEENS5_IJSC_SG_EEEEEEEvS1C_EENS_8epilogue10collective18CollectiveEpilogueINS1I_23Sm100TmaWarpSpecializedILi4ELi2ELi16ELb1ELb0EEEJNS5_IJSG_SF_SG_EEENS5_IJNST_ISG_SC_EENST_INS5_IJNSA_ILi16EEESB_EEES1E_EEEEESI_SJ_SI_SJ_NS1I_6fusion15FusionCallbacksIS1M_NS1T_17LinearCombinationISI_fSI_fLNS_15FloatRoundStyleE2EEES1N_S1S_JEEENS4_5SM1004TMEM4LOAD26SM100_TMEM_LOAD_32dp32b16xENS4_13SM90_TMA_LOADENS12_INS13_ILi1ELi4ELi3EEES16_NST_INS5_IJS17_S1P_EEENS5_IJS1P_SC_EEEEEEENS4_39AutoVectorizingCopyWithAssumedAlignmentILi128EEENS4_14SM90_TMA_STOREES28_S2A_S2A_EEEvvEEEEvNT_6ParamsE)
        /*0d1c*/ 	.short	0x0380
        /*0d1e*/ 	.short	0x0800


	//----- nvinfo : EIATTR_SW_WAR
	.align		4
.L_55:
        /*0d20*/ 	.byte	0x04, 0x36
        /*0d22*/ 	.short	(.L_57 - .L_56)
.L_56:
        /*0d24*/ 	.word	0x00000008
.L_57:


//--------------------- .nv.callgraph             --------------------------
	.section	.nv.callgraph,"",@"SHT_CUDA_CALLGRAPH"
	.align	4
	.sectionentsize	8
	.align		4
        /*0000*/ 	.word	0x00000000
	.align		4
        /*0004*/ 	.word	0xffffffff
	.align		4
        /*0008*/ 	.word	index@(_ZN7cutlass13device_kernelINS_4gemm6kernel13GemmUniversalIN4cute5tupleIJiiiiEEENS1_10collective13CollectiveMmaINS1_35MainloopSm100TmaUmmaWarpSpecializedILi13ELi2ELi4ENS5_IJNS4_1CILi2EEENSA_ILi1EEESC_EEEEENS5_IJNSA_ILi128EEESF_NSA_ILi64EEEEEENS_6half_tENS5_IJlSC_lEEESI_NS5_IJSC_llEEENS4_8TiledMMAINS4_8MMA_AtomIJNS4_26SM100_MMA_F16BF16_2x1SM_SSISI_SI_fLi128ELi128ELNS4_4UMMA5MajorE0ELSP_1ELNSO_7ScaleInE0ELSQ_0EEEEEENS4_6LayoutINS5_IJSC_SC_SC_EEENS5_IJNSA_ILi0EEESV_SV_EEEEENS5_IJNS4_10UnderscoreESY_SY_EEEEENS4_18SM100_TMA_2SM_LOADENS4_14ComposedLayoutINS4_7SwizzleILi3ELi4ELi3EEENS4_18smem_ptr_flag_bitsILi16EEENST_INS5_IJNSA_ILi8EEESG_EEENS5_IJSG_SC_EEEEEEEvNS4_8identityES11_NS12_IS14_S16_NST_INS5_IJSG_S17_EEENS5_IJSC_SG_EEEEEEEvS1C_EENS_8epilogue10collective18CollectiveEpilogueINS1I_23Sm100TmaWarpSpecializedILi4ELi2ELi16ELb1ELb0EEEJNS5_IJSG_SF_SG_EEENS5_IJNST_ISG_SC_EENST_INS5_IJNSA_ILi16EEESB_EEES1E_EEEEESI_SJ_SI_SJ_NS1I_6fusion15FusionCallbacksIS1M_NS1T_17LinearCombinationISI_fSI_fLNS_15FloatRoundStyleE2EEES1N_S1S_JEEENS4_5SM1004TMEM4LOAD26SM100_TMEM_LOAD_32dp32b16xENS4_13SM90_TMA_LOADENS12_INS13_ILi1ELi4ELi3EEES16_NST_INS5_IJS17_S1P_EEENS5_IJS1P_SC_EEEEEEENS4_39AutoVectorizingCopyWithAssumedAlignmentILi128EEENS4_14SM90_TMA_STOREES28_S2A_S2A_EEEvvEEEEvNT_6ParamsE)
	.align		4
        /*000c*/ 	.word	index@(__assertfail)
	.align		4
        /*0010*/ 	.word	0x00000000
	.align		4
        /*0014*/ 	.word	0xfffffffe
	.align		4
        /*0018*/ 	.word	0x00000000
	.align		4
        /*001c*/ 	.word	0xfffffffd
	.align		4
        /*0020*/ 	.word	0x00000000
	.align		4
        /*0024*/ 	.word	0xfffffffc


//--------------------- .nv.constant4             --------------------------
	.section	.nv.constant4,"a",@progbits
	.align	8
	.align		8
.nv.constant4:
        /*0000*/ 	.dword	__assertfail
	.align		8
        /*0008*/ 	.dword	__unnamed_1
	.align		8
        /*0010*/ 	.dword	__unnamed_2
	.align		8
        /*0018*/ 	.dword	_ZN40_INTERNAL_48bf072a_4_k_cu_1eb9e776_269994cuda3std3__45__cpo5beginE
	.align		8
        /*0020*/ 	.dword	_ZN40_INTERNAL_48bf072a_4_k_cu_1eb9e776_269994cuda3std3__45__cpo3endE
	.align		8
        /*0028*/ 	.dword	_ZN40_INTERNAL_48bf072a_4_k_cu_1eb9e776_269994cuda3std3__45__cpo6cbeginE
	.align		8
        /*0030*/ 	.dword	_ZN40_INTERNAL_48bf072a_4_k_cu_1eb9e776_269994cuda3std3__45__cpo4cendE
	.align		8
        /*0038*/ 	.dword	_ZN40_INTERNAL_48bf072a_4_k_cu_1eb9e776_269994cuda3std3__442_GLOBAL__N__48bf072a_4_k_cu_1eb9e776_269996ignoreE
	.align		8
        /*0040*/ 	.dword	_ZN40_INTERNAL_48bf072a_4_k_cu_1eb9e776_269994cuda3std3__419piecewise_constructE
	.align		8
        /*0048*/ 	.dword	_ZN40_INTERNAL_48bf072a_4_k_cu_1eb9e776_269994cuda3std3__48in_placeE
	.align		8
        /*0050*/ 	.dword	_ZN40_INTERNAL_48bf072a_4_k_cu_1eb9e776_269994cuda3std6ranges3__45__cpo4swapE
	.align		8
        /*0058*/ 	.dword	_ZN40_INTERNAL_48bf072a_4_k_cu_1eb9e776_269994cuda3std6ranges3__45__cpo9iter_moveE
	.align		8
        /*0060*/ 	.dword	_ZN40_INTERNAL_48bf072a_4_k_cu_1eb9e776_269994cute7productE
	.align		8
        /*0068*/ 	.dword	_ZN40_INTERNAL_48bf072a_4_k_cu_1eb9e776_269994cute1_E
	.align		8
        /*0070*/ 	.dword	$str$25
	.align		8
        /*0078*/ 	.dword	$str$26
	.align		8
        /*0080*/ 	.dword	$str$27
	.align		8
        /*0088*/ 	.dword	$str$28


//--------------------- .text._ZN7cutlass13device_kernelINS_4gemm6kernel13GemmUniversalIN4cute5tupleIJiiiiEEENS1_10collective13CollectiveMmaINS1_35MainloopSm100TmaUmmaWarpSpecializedILi13ELi2ELi4ENS5_IJNS4_1CILi2EEENSA_ILi1EEESC_EEEEENS5_IJNSA_ILi128EEESF_NSA_ILi64EEEEEENS_6half_tENS5_IJlSC_lEEESI_NS5_IJSC_llEEENS4_8TiledMMAINS4_8MMA_AtomIJNS4_26SM100_MMA_F16BF16_2x1SM_SSISI_SI_fLi128ELi128ELNS4_4UMMA5MajorE0ELSP_1ELNSO_7ScaleInE0ELSQ_0EEEEEENS4_6LayoutINS5_IJSC_SC_SC_EEENS5_IJNSA_ILi0EEESV_SV_EEEEENS5_IJNS4_10UnderscoreESY_SY_EEEEENS4_18SM100_TMA_2SM_LOADENS4_14ComposedLayoutINS4_7SwizzleILi3ELi4ELi3EEENS4_18smem_ptr_flag_bitsILi16EEENST_INS5_IJNSA_ILi8EEESG_EEENS5_IJSG_SC_EEEEEEEvNS4_8identityES11_NS12_IS14_S16_NST_INS5_IJSG_S17_EEENS5_IJSC_SG_EEEEEEEvS1C_EENS_8epilogue10collective18CollectiveEpilogueINS1I_23Sm100TmaWarpSpecializedILi4ELi2ELi16ELb1ELb0EEEJNS5_IJSG_SF_SG_EEENS5_IJNST_ISG_SC_EENST_INS5_IJNSA_ILi16EEESB_EEES1E_EEEEESI_SJ_SI_SJ_NS1I_6fusion15FusionCallbacksIS1M_NS1T_17LinearCombinationISI_fSI_fLNS_15FloatRoundStyleE2EEES1N_S1S_JEEENS4_5SM1004TMEM4LOAD26SM100_TMEM_LOAD_32dp32b16xENS4_13SM90_TMA_LOADENS12_INS13_ILi1ELi4ELi3EEES16_NST_INS5_IJS17_S1P_EEENS5_IJS1P_SC_EEEEEEENS4_39AutoVectorizingCopyWithAssumedAlignmentILi128EEENS4_14SM90_TMA_STOREES28_S2A_S2A_EEEvvEEEEvNT_6ParamsE --------------------------
	.section	.text._ZN7cutlass13device_kernelINS_4gemm6kernel13GemmUniversalIN4cute5tupleIJiiiiEEENS1_10collective13CollectiveMmaINS1_35MainloopSm100TmaUmmaWarpSpecializedILi13ELi2ELi4ENS5_IJNS4_1CILi2EEENSA_ILi1EEESC_EEEEENS5_IJNSA_ILi128EEESF_NSA_ILi64EEEEEENS_6half_tENS5_IJlSC_lEEESI_NS5_IJSC_llEEENS4_8TiledMMAINS4_8MMA_AtomIJNS4_26SM100_MMA_F16BF16_2x1SM_SSISI_SI_fLi128ELi128ELNS4_4UMMA5MajorE0ELSP_1ELNSO_7ScaleInE0ELSQ_0EEEEEENS4_6LayoutINS5_IJSC_SC_SC_EEENS5_IJNSA_ILi0EEESV_SV_EEEEENS5_IJNS4_10UnderscoreESY_SY_EEEEENS4_18SM100_TMA_2SM_LOADENS4_14ComposedLayoutINS4_7SwizzleILi3ELi4ELi3EEENS4_18smem_ptr_flag_bitsILi16EEENST_INS5_IJNSA_ILi8EEESG_EEENS5_IJSG_SC_EEEEEEEvNS4_8identityES11_NS12_IS14_S16_NST_INS5_IJSG_S17_EEENS5_IJSC_SG_EEEEEEEvS1C_EENS_8epilogue10collective18CollectiveEpilogueINS1I_23Sm100TmaWarpSpecializedILi4ELi2ELi16ELb1ELb0EEEJNS5_IJSG_SF_SG_EEENS5_IJNST_ISG_SC_EENST_INS5_IJNSA_ILi16EEESB_EEES1E_EEEEESI_SJ_SI_SJ_NS1I_6fusion15FusionCallbacksIS1M_NS1T_17LinearCombinationISI_fSI_fLNS_15FloatRoundStyleE2EEES1N_S1S_JEEENS4_5SM1004TMEM4LOAD26SM100_TMEM_LOAD_32dp32b16xENS4_13SM90_TMA_LOADENS12_INS13_ILi1ELi4ELi3EEES16_NST_INS5_IJS17_S1P_EEENS5_IJS1P_SC_EEEEEEENS4_39AutoVectorizingCopyWithAssumedAlignmentILi128EEENS4_14SM90_TMA_STOREES28_S2A_S2A_EEEvvEEEEvNT_6ParamsE,"ax",@progbits
	.align	128
.text._ZN7cutlass13device_kernelINS_4gemm6kernel13GemmUniversalIN4cute5tupleIJiiiiEEENS1_10collective13CollectiveMmaINS1_35MainloopSm100TmaUmmaWarpSpecializedILi13ELi2ELi4ENS5_IJNS4_1CILi2EEENSA_ILi1EEESC_EEEEENS5_IJNSA_ILi128EEESF_NSA_ILi64EEEEEENS_6half_tENS5_IJlSC_lEEESI_NS5_IJSC_llEEENS4_8TiledMMAINS4_8MMA_AtomIJNS4_26SM100_MMA_F16BF16_2x1SM_SSISI_SI_fLi128ELi128ELNS4_4UMMA5MajorE0ELSP_1ELNSO_7ScaleInE0ELSQ_0EEEEEENS4_6LayoutINS5_IJSC_SC_SC_EEENS5_IJNSA_ILi0EEESV_SV_EEEEENS5_IJNS4_10UnderscoreESY_SY_EEEEENS4_18SM100_TMA_2SM_LOADENS4_14ComposedLayoutINS4_7SwizzleILi3ELi4ELi3EEENS4_18smem_ptr_flag_bitsILi16EEENST_INS5_IJNSA_ILi8EEESG_EEENS5_IJSG_SC_EEEEEEEvNS4_8identityES11_NS12_IS14_S16_NST_INS5_IJSG_S17_EEENS5_IJSC_SG_EEEEEEEvS1C_EENS_8epilogue10collective18CollectiveEpilogueINS1I_23Sm100TmaWarpSpecializedILi4ELi2ELi16ELb1ELb0EEEJNS5_IJSG_SF_SG_EEENS5_IJNST_ISG_SC_EENST_INS5_IJNSA_ILi16EEESB_EEES1E_EEEEESI_SJ_SI_SJ_NS1I_6fusion15FusionCallbacksIS1M_NS1T_17LinearCombinationISI_fSI_fLNS_15FloatRoundStyleE2EEES1N_S1S_JEEENS4_5SM1004TMEM4LOAD26SM100_TMEM_LOAD_32dp32b16xENS4_13SM90_TMA_LOADENS12_INS13_ILi1ELi4ELi3EEES16_NST_INS5_IJS17_S1P_EEENS5_IJS1P_SC_EEEEEEENS4_39AutoVectorizingCopyWithAssumedAlignmentILi128EEENS4_14SM90_TMA_STOREES28_S2A_S2A_EEEvvEEEEvNT_6ParamsE:
        .type           _ZN7cutlass13device_kernelINS_4gemm6kernel13GemmUniversalIN4cute5tupleIJiiiiEEENS1_10collective13CollectiveMmaINS1_35MainloopSm100TmaUmmaWarpSpecializedILi13ELi2ELi4ENS5_IJNS4_1CILi2EEENSA_ILi1EEESC_EEEEENS5_IJNSA_ILi128EEESF_NSA_ILi64EEEEEENS_6half_tENS5_IJlSC_lEEESI_NS5_IJSC_llEEENS4_8TiledMMAINS4_8MMA_AtomIJNS4_26SM100_MMA_F16BF16_2x1SM_SSISI_SI_fLi128ELi128ELNS4_4UMMA5MajorE0ELSP_1ELNSO_7ScaleInE0ELSQ_0EEEEEENS4_6LayoutINS5_IJSC_SC_SC_EEENS5_IJNSA_ILi0EEESV_SV_EEEEENS5_IJNS4_10UnderscoreESY_SY_EEEEENS4_18SM100_TMA_2SM_LOADENS4_14ComposedLayoutINS4_7SwizzleILi3ELi4ELi3EEENS4_18smem_ptr_flag_bitsILi16EEENST_INS5_IJNSA_ILi8EEESG_EEENS5_IJSG_SC_EEEEEEEvNS4_8identityES11_NS12_IS14_S16_NST_INS5_IJSG_S17_EEENS5_IJSC_SG_EEEEEEEvS1C_EENS_8epilogue10collective18CollectiveEpilogueINS1I_23Sm100TmaWarpSpecializedILi4ELi2ELi16ELb1ELb0EEEJNS5_IJSG_SF_SG_EEENS5_IJNST_ISG_SC_EENST_INS5_IJNSA_ILi16EEESB_EEES1E_EEEEESI_SJ_SI_SJ_NS1I_6fusion15FusionCallbacksIS1M_NS1T_17LinearCombinationISI_fSI_fLNS_15FloatRoundStyleE2EEES1N_S1S_JEEENS4_5SM1004TMEM4LOAD26SM100_TMEM_LOAD_32dp32b16xENS4_13SM90_TMA_LOADENS12_INS13_ILi1ELi4ELi3EEES16_NST_INS5_IJS17_S1P_EEENS5_IJS1P_SC_EEEEEEENS4_39AutoVectorizingCopyWithAssumedAlignmentILi128EEENS4_14SM90_TMA_STOREES28_S2A_S2A_EEEvvEEEEvNT_6ParamsE,@function
        .size           _ZN7cutlass13device_kernelINS_4gemm6kernel13GemmUniversalIN4cute5tupleIJiiiiEEENS1_10collective13CollectiveMmaINS1_35MainloopSm100TmaUmmaWarpSpecializedILi13ELi2ELi4ENS5_IJNS4_1CILi2EEENSA_ILi1EEESC_EEEEENS5_IJNSA_ILi128EEESF_NSA_ILi64EEEEEENS_6half_tENS5_IJlSC_lEEESI_NS5_IJSC_llEEENS4_8TiledMMAINS4_8MMA_AtomIJNS4_26SM100_MMA_F16BF16_2x1SM_SSISI_SI_fLi128ELi128ELNS4_4UMMA5MajorE0ELSP_1ELNSO_7ScaleInE0ELSQ_0EEEEEENS4_6LayoutINS5_IJSC_SC_SC_EEENS5_IJNSA_ILi0EEESV_SV_EEEEENS5_IJNS4_10UnderscoreESY_SY_EEEEENS4_18SM100_TMA_2SM_LOADENS4_14ComposedLayoutINS4_7SwizzleILi3ELi4ELi3EEENS4_18smem_ptr_flag_bitsILi16EEENST_INS5_IJNSA_ILi8EEESG_EEENS5_IJSG_SC_EEEEEEEvNS4_8identityES11_NS12_IS14_S16_NST_INS5_IJSG_S17_EEENS5_IJSC_SG_EEEEEEEvS1C_EENS_8epilogue10collective18CollectiveEpilogueINS1I_23Sm100TmaWarpSpecializedILi4ELi2ELi16ELb1ELb0EEEJNS5_IJSG_SF_SG_EEENS5_IJNST_ISG_SC_EENST_INS5_IJNSA_ILi16EEESB_EEES1E_EEEEESI_SJ_SI_SJ_NS1I_6fusion15FusionCallbacksIS1M_NS1T_17LinearCombinationISI_fSI_fLNS_15FloatRoundStyleE2EEES1N_S1S_JEEENS4_5SM1004TMEM4LOAD26SM100_TMEM_LOAD_32dp32b16xENS4_13SM90_TMA_LOADENS12_INS13_ILi1ELi4ELi3EEES16_NST_INS5_IJS17_S1P_EEENS5_IJS1P_SC_EEEEEEENS4_39AutoVectorizingCopyWithAssumedAlignmentILi128EEENS4_14SM90_TMA_STOREES28_S2A_S2A_EEEvvEEEEvNT_6ParamsE,(.L_x_225 - _ZN7cutlass13device_kernelINS_4gemm6kernel13GemmUniversalIN4cute5tupleIJiiiiEEENS1_10collective13CollectiveMmaINS1_35MainloopSm100TmaUmmaWarpSpecializedILi13ELi2ELi4ENS5_IJNS4_1CILi2EEENSA_ILi1EEESC_EEEEENS5_IJNSA_ILi128EEESF_NSA_ILi64EEEEEENS_6half_tENS5_IJlSC_lEEESI_NS5_IJSC_llEEENS4_8TiledMMAINS4_8MMA_AtomIJNS4_26SM100_MMA_F16BF16_2x1SM_SSISI_SI_fLi128ELi128ELNS4_4UMMA5MajorE0ELSP_1ELNSO_7ScaleInE0ELSQ_0EEEEEENS4_6LayoutINS5_IJSC_SC_SC_EEENS5_IJNSA_ILi0EEESV_SV_EEEEENS5_IJNS4_10UnderscoreESY_SY_EEEEENS4_18SM100_TMA_2SM_LOADENS4_14ComposedLayoutINS4_7SwizzleILi3ELi4ELi3EEENS4_18smem_ptr_flag_bitsILi16EEENST_INS5_IJNSA_ILi8EEESG_EEENS5_IJSG_SC_EEEEEEEvNS4_8identityES11_NS12_IS14_S16_NST_INS5_IJSG_S17_EEENS5_IJSC_SG_EEEEEEEvS1C_EENS_8epilogue10collective18CollectiveEpilogueINS1I_23Sm100TmaWarpSpecializedILi4ELi2ELi16ELb1ELb0EEEJNS5_IJSG_SF_SG_EEENS5_IJNST_ISG_SC_EENST_INS5_IJNSA_ILi16EEESB_EEES1E_EEEEESI_SJ_SI_SJ_NS1I_6fusion15FusionCallbacksIS1M_NS1T_17LinearCombinationISI_fSI_fLNS_15FloatRoundStyleE2EEES1N_S1S_JEEENS4_5SM1004TMEM4LOAD26SM100_TMEM_LOAD_32dp32b16xENS4_13SM90_TMA_LOADENS12_INS13_ILi1ELi4ELi3EEES16_NST_INS5_IJS17_S1P_EEENS5_IJS1P_SC_EEEEEEENS4_39AutoVectorizingCopyWithAssumedAlignmentILi128EEENS4_14SM90_TMA_STOREES28_S2A_S2A_EEEvvEEEEvNT_6ParamsE)
        .other          _ZN7cutlass13device_kernelINS_4gemm6kernel13GemmUniversalIN4cute5tupleIJiiiiEEENS1_10collective13CollectiveMmaINS1_35MainloopSm100TmaUmmaWarpSpecializedILi13ELi2ELi4ENS5_IJNS4_1CILi2EEENSA_ILi1EEESC_EEEEENS5_IJNSA_ILi128EEESF_NSA_ILi64EEEEEENS_6half_tENS5_IJlSC_lEEESI_NS5_IJSC_llEEENS4_8TiledMMAINS4_8MMA_AtomIJNS4_26SM100_MMA_F16BF16_2x1SM_SSISI_SI_fLi128ELi128ELNS4_4UMMA5MajorE0ELSP_1ELNSO_7ScaleInE0ELSQ_0EEEEEENS4_6LayoutINS5_IJSC_SC_SC_EEENS5_IJNSA_ILi0EEESV_SV_EEEEENS5_IJNS4_10UnderscoreESY_SY_EEEEENS4_18SM100_TMA_2SM_LOADENS4_14ComposedLayoutINS4_7SwizzleILi3ELi4ELi3EEENS4_18smem_ptr_flag_bitsILi16EEENST_INS5_IJNSA_ILi8EEESG_EEENS5_IJSG_SC_EEEEEEEvNS4_8identityES11_NS12_IS14_S16_NST_INS5_IJSG_S17_EEENS5_IJSC_SG_EEEEEEEvS1C_EENS_8epilogue10collective18CollectiveEpilogueINS1I_23Sm100TmaWarpSpecializedILi4ELi2ELi16ELb1ELb0EEEJNS5_IJSG_SF_SG_EEENS5_IJNST_ISG_SC_EENST_INS5_IJNSA_ILi16EEESB_EEES1E_EEEEESI_SJ_SI_SJ_NS1I_6fusion15FusionCallbacksIS1M_NS1T_17LinearCombinationISI_fSI_fLNS_15FloatRoundStyleE2EEES1N_S1S_JEEENS4_5SM1004TMEM4LOAD26SM100_TMEM_LOAD_32dp32b16xENS4_13SM90_TMA_LOADENS12_INS13_ILi1ELi4ELi3EEES16_NST_INS5_IJS17_S1P_EEENS5_IJS1P_SC_EEEEEEENS4_39AutoVectorizingCopyWithAssumedAlignmentILi128EEENS4_14SM90_TMA_STOREES28_S2A_S2A_EEEvvEEEEvNT_6ParamsE,@"STO_CUDA_ENTRY STV_DEFAULT"
_ZN7cutlass13device_kernelINS_4gemm6kernel13GemmUniversalIN4cute5tupleIJiiiiEEENS1_10collective13CollectiveMmaINS1_35MainloopSm100TmaUmmaWarpSpecializedILi13ELi2ELi4ENS5_IJNS4_1CILi2EEENSA_ILi1EEESC_EEEEENS5_IJNSA_ILi128EEESF_NSA_ILi64EEEEEENS_6half_tENS5_IJlSC_lEEESI_NS5_IJSC_llEEENS4_8TiledMMAINS4_8MMA_AtomIJNS4_26SM100_MMA_F16BF16_2x1SM_SSISI_SI_fLi128ELi128ELNS4_4UMMA5MajorE0ELSP_1ELNSO_7ScaleInE0ELSQ_0EEEEEENS4_6LayoutINS5_IJSC_SC_SC_EEENS5_IJNSA_ILi0EEESV_SV_EEEEENS5_IJNS4_10UnderscoreESY_SY_EEEEENS4_18SM100_TMA_2SM_LOADENS4_14ComposedLayoutINS4_7SwizzleILi3ELi4ELi3EEENS4_18smem_ptr_flag_bitsILi16EEENST_INS5_IJNSA_ILi8EEESG_EEENS5_IJSG_SC_EEEEEEEvNS4_8identityES11_NS12_IS14_S16_NST_INS5_IJSG_S17_EEENS5_IJSC_SG_EEEEEEEvS1C_EENS_8epilogue10collective18CollectiveEpilogueINS1I_23Sm100TmaWarpSpecializedILi4ELi2ELi16ELb1ELb0EEEJNS5_IJSG_SF_SG_EEENS5_IJNST_ISG_SC_EENST_INS5_IJNSA_ILi16EEESB_EEES1E_EEEEESI_SJ_SI_SJ_NS1I_6fusion15FusionCallbacksIS1M_NS1T_17LinearCombinationISI_fSI_fLNS_15FloatRoundStyleE2EEES1N_S1S_JEEENS4_5SM1004TMEM4LOAD26SM100_TMEM_LOAD_32dp32b16xENS4_13SM90_TMA_LOADENS12_INS13_ILi1ELi4ELi3EEES16_NST_INS5_IJS17_S1P_EEENS5_IJS1P_SC_EEEEEEENS4_39AutoVectorizingCopyWithAssumedAlignmentILi128EEENS4_14SM90_TMA_STOREES28_S2A_S2A_EEEvvEEEEvNT_6ParamsE:
[----:B------:R-:W1:Y:S01]  /*0000*/  LDC R1, c[0x0][0x37c] ;  /* 0x0000df00ff017b82 */ /* 0x000e620000000800 */
[----:B------:R-:W2:Y:S01]  /*0010*/  S2R R72, SR_TID.X ;  /* 0x0000000000487919 */ /* 0x000ea20000002100 */
[----:B------:R-:W3:Y:S06]  /*0020*/  LDCU.64 UR6, c[0x0][0x890] ;  /* 0x00011200ff0677ac */ /* 0x000eec0008000a00 */
[----:B------:R-:W4:Y:S01]  /*0030*/  S2UR UR37, SR_CgaCtaId ;  /* 0x00000000002579c3 */ /* 0x000f220000008800 */
[----:B------:R-:W-:Y:S02]  /*0040*/  PRMT R59, RZ, 0x7610, R59 ;  /* 0x00007610ff3b7816 */ /* 0x000fe4000000003b */
[----:B------:R-:W-:Y:S01]  /*0050*/  ELECT P1, URZ, PT ;  /* 0x0000000000ff782f */ /* 0x000fe20003820000 */
[----:B------:R-:W1:Y:S01]  /*0060*/  LDCU.64 UR46, c[0x0][0x358] ;  /* 0x00006b00ff2e77ac */ /* 0x000e620008000a00 */
[----:B---3--:R-:W-:-:S04]  /*0070*/  UISETP.NE.U32.AND UP0, UPT, UR6, URZ, UPT ;  /* 0x000000ff0600728c */ /* 0x008fc8000bf05070 */
[----:B------:R-:W-:Y:S02]  /*0080*/  UISETP.NE.AND.EX UP0, UPT, UR7, URZ, UPT, UP0 ;  /* 0x000000ff0700728c */ /* 0x000fe4000bf05300 */
[----:B----4-:R-:W-:Y:S02]  /*0090*/  ULOP3.LUT UR5, UR37, 0x1, URZ, 0xc0, !UPT ;  /* 0x0000000125057892 */ /* 0x010fe4000f8ec0ff */
[----:B------:R-:W-:Y:S01]  /*00a0*/  ULOP3.LUT UR4, UR37, 0x1, URZ, 0x3c, !UPT ;  /* 0x0000000125047892 */ /* 0x000fe2000f8e3cff */
[----:B--2---:R-:W-:-:S05]  /*00b0*/  SHF.R.U32.HI R66, RZ, 0x5, R72 ;  /* 0x00000005ff427819 */ /* 0x004fca0000011648 */
[----:B------:R-:W2:Y:S02]  /*00c0*/  SHFL.IDX PT, R0, R66, RZ, 0x1f ;  /* 0x00001fff42007589 */ /* 0x000ea400000e0000 */
[----:B--2---:R-:W-:Y:S01]  /*00d0*/  R2UR UR10, R0 ;  /* 0x00000000000a72ca */ /* 0x004fe200000e0000 */
[----:B-1----:R-:W-:-:S14]  /*00e0*/  BRA.U UP0, `(.L_x_0) ;  /* 0x00000001002c7547 */ /* 0x002fdc000b800000 */
[----:B------:R-:W1:Y:S02]  /*00f0*/  LDCU.64 UR8, c[0x0][0x888] ;  /* 0x00011100ff0877ac */ /* 0x000e640008000a00 */
[----:B-1----:R-:W-:-:S04]  /*0100*/  UISETP.NE.U32.AND UP0, UPT, UR8, URZ, UPT ;  /* 0x000000ff0800728c */ /* 0x002fc8000bf05070 */
[----:B------:R-:W-:-:S09]  /*0110*/  UISETP.NE.AND.EX UP0, UPT, UR9, URZ, UPT, UP0 ;  /* 0x000000ff0900728c */ /* 0x000fd2000bf05300 */
[----:B------:R-:W-:Y:S05]  /*0120*/  BRA.U !UP0, `(.L_x_1) ;  /* 0x0000000108107547 */ /* 0x000fea000b800000 */
[----:B------:R-:W1:Y:S02]  /*0130*/  LDC.64 R2, c[0x0][0x888] ;  /* 0x00022200ff027b82 */ /* 0x000e640000000a00 */
[----:B-1----:R1:W5:Y:S01]  /*0140*/  LDG.E R35, desc[UR46][R2.64] ;  /* 0x0000002e02237981 */ /* 0x002362000c1e1900 */
[----:B------:R-:W-:Y:S01]  /*0150*/  HFMA2 R59, -RZ, RZ, 0, 5.9604644775390625e-08 ;  /* 0x00000001ff3b7431 */ /* 0x000fe200000001ff */
[----:B------:R-:W-:Y:S05]  /*0160*/  BRA `(.L_x_0) ;  /* 0x00000000000c7947 */ /* 0x000fea0003800000 */
.L_x_1:
[----:B------:R-:W1:Y:S01]  /*0170*/  LDCU UR8, c[0x0][0x880] ;  /* 0x00011000ff0877ac */ /* 0x000e620008000800 */
[----:B------:R-:W-:Y:S01]  /*0180*/  HFMA2 R59, -RZ, RZ, 0, 5.9604644775390625e-08 ;  /* 0x00000001ff3b7431 */ /* 0x000fe200000001ff */
[----:B-1----:R-:W-:-:S07]  /*0190*/  MOV R35, UR8 ;  /* 0x0000000800237c02 */ /* 0x002fce0008000f00 */
.L_x_0:
[----:B------:R-:W2:Y:S02]  /*01a0*/  LDCU.64 UR8, c[0x0][0x8b0] ;  /* 0x00011600ff0877ac */ /* 0x000ea40008000a00 */
[----:B--2---:R-:W-:-:S04]  /*01b0*/  UISETP.NE.U32.AND UP0, UPT, UR8, URZ, UPT ;  /* 0x000000ff0800728c */ /* 0x004fc8000bf05070 */
[----:B------:R-:W-:-:S09]  /*01c0*/  UISETP.NE.AND.EX UP0, UPT, UR9, URZ, UPT, UP0 ;  /* 0x000000ff0900728c */ /* 0x000fd2000bf05300 */
[----:B------:R-:W-:Y:S05]  /*01d0*/  BRA.U UP0, `(.L_x_2) ;  /* 0x0000000100247547 */ /* 0x000fea000b800000 */
[----:B------:R-:W2:Y:S02]  /*01e0*/  LDCU.64 UR8, c[0x0][0x8a8] ;  /* 0x00011500ff0877ac */ /* 0x000ea40008000a00 */
[----:B--2---:R-:W-:-:S04]  /*01f0*/  UISETP.NE.U32.AND UP0, UPT, UR8, URZ, UPT ;  /* 0x000000ff0800728c */ /* 0x004fc8000bf05070 */
[----:B------:R-:W-:-:S09]  /*0200*/  UISETP.NE.AND.EX UP0, UPT, UR9, URZ, UPT, UP0 ;  /* 0x000000ff0900728c */ /* 0x000fd2000bf05300 */
[----:B------:R-:W-:Y:S05]  /*0210*/  BRA.U !UP0, `(.L_x_3) ;  /* 0x00000001080c7547 */ /* 0x000fea000b800000 */
[----:B------:R-:W2:Y:S02]  /*0220*/  LDC.64 R32, c[0x0][0x8a8] ;  /* 0x00022a00ff207b82 */ /* 0x000ea40000000a00 */
[----:B--2---:R2:W5:Y:S01]  /*0230*/  LDG.E R32, desc[UR46][R32.64] ;  /* 0x0000002e20207981 */ /* 0x004562000c1e1900 */
[----:B------:R-:W-:Y:S05]  /*0240*/  BRA `(.L_x_2) ;  /* 0x0000000000087947 */ /* 0x000fea0003800000 */
.L_x_3:
[----:B------:R-:W2:Y:S02]  /*0250*/  LDCU UR8, c[0x0][0x8a0] ;  /* 0x00011400ff0877ac */ /* 0x000ea40008000800 */
[----:B--2---:R-:W-:Y:S02]  /*0260*/  MOV R32, UR8 ;  /* 0x0000000800207c02 */ /* 0x004fe40008000f00 */
.L_x_2:
[----:B------:R-:W-:Y:S01]  /*0270*/  IMAD.U32 R0, RZ, RZ, UR10 ;  /* 0x0000000aff007e24 */ /* 0x000fe2000f8e00ff */
[----:B------:R-:W-:Y:S04]  /*0280*/  BSSY.RECONVERGENT B0, `(.L_x_4) ;  /* 0x000000c000007945 */ /* 0x000fe80003800200 */
[C---:B------:R-:W-:Y:S02]  /*0290*/  ISETP.NE.OR P2, PT, R0.reuse, 0x1, !P1 ;  /* 0x000000010000780c */ /* 0x040fe40004f45670 */
[----:B------:R-:W-:-:S11]  /*02a0*/  ISETP.NE.OR P0, PT, R0, 0x3, !P1 ;  /* 0x000000030000780c */ /* 0x000fd60004f05670 */
[----:B------:R-:W-:Y:S05]  /*02b0*/  @P2 BRA `(.L_x_5) ;  /* 0x0000000000202947 */ /* 0x000fea0003800000 */
[----:B------:R-:W3:Y:S02]  /*02c0*/  LDCU.64 UR8, c[0x0][0x348] ;  /* 0x00006900ff0877ac */ /* 0x000ee40008000a00 */
[----:B---3--:R-:W-:Y:S02]  /*02d0*/  UIADD3 UR12, UP1, UPT, UR8, 0x80, URZ ;  /* 0x00000080080c7890 */ /* 0x008fe4000ff3e0ff */
[----:B------:R-:W-:Y:S02]  /*02e0*/  UIADD3 UR8, UP0, UPT, UR8, 0x180, URZ ;  /* 0x0000018008087890 */ /* 0x000fe4000ff1e0ff */
[----:B------:R-:W-:Y:S02]  /*02f0*/  UIADD3.X UR13, UPT, UPT, URZ, UR9, URZ, UP1, !UPT ;  /* 0x00000009ff0d7290 */ /* 0x000fe40008ffe4ff */
[----:B------:R-:W-:-:S07]  /*0300*/  UIADD3.X UR9, UPT, UPT, URZ, UR9, URZ, UP0, !UPT ;  /* 0x00000009ff097290 */ /* 0x000fce00087fe4ff */
[----:B------:R3:W-:Y:S02]  /*0310*/  UTMACCTL.PF [UR12] ;  /* 0x000000000c0079b9 */ /* 0x0007e40008040000 */
[----:B------:R3:W-:Y:S02]  /*0320*/  UTMACCTL.PF [UR8] ;  /* 0x00000000080079b9 */ /* 0x0007e40008040000 */
[----:B---3--:R-:W-:Y:S01]  /*0330*/  NOP ;  /* 0x0000000000007918 */ /* 0x008fe20000000000 */
.L_x_5:
[----:B------:R-:W-:Y:S05]  /*0340*/  BSYNC.RECONVERGENT B0 ;  /* 0x0000000000007941 */ /* 0x000fea0003800200 */
.L_x_4:
[----:B------:R-:W-:Y:S04]  /*0350*/  BSSY.RECONVERGENT B0, `(.L_x_6) ;  /* 0x000000a000007945 */ /* 0x000fe80003800200 */
        /* <DEDUP_REMOVED lines=9> */
.L_x_7:
[----:B------:R-:W-:Y:S05]  /*03f0*/  BSYNC.RECONVERGENT B0 ;  /* 0x0000000000007941 */ /* 0x000fea0003800200 */
.L_x_6:
[----:B------:R-:W3:Y:S01]  /*0400*/  LDCU.64 UR8, c[0x0][0x888] ;  /* 0x00011100ff0877ac */ /* 0x000ee20008000a00 */
[----:B------:R-:W-:Y:S02]  /*0410*/  UISETP.EQ.U32.AND UP1, UPT, UR6, URZ, UPT ;  /* 0x000000ff0600728c */ /* 0x000fe4000bf22070 */
[----:B------:R-:W-:Y:S02]  /*0420*/  UPLOP3.LUT UP5, UPT, UPT, UPT, UPT, 0x80, 0x8 ;  /* 0x000000000008789c */ /* 0x000fe40003faf070 */
[----:B---3--:R-:W-:-:S04]  /*0430*/  UISETP.NE.U32.AND UP0, UPT, UR8, URZ, UPT ;  /* 0x000000ff0800728c */ /* 0x008fc8000bf05070 */
[----:B------:R-:W-:-:S04]  /*0440*/  UISETP.NE.AND.EX UP0, UPT, UR9, URZ, UPT, UP0 ;  /* 0x000000ff0900728c */ /* 0x000fc8000bf05300 */
[----:B------:R-:W-:-:S04]  /*0450*/  UISETP.EQ.OR.EX UP2, UPT, UR7, URZ, !UP0, UP1 ;  /* 0x000000ff0700728c */ /* 0x000fc8000c742710 */
[----:B------:R-:W-:-:S05]  /*0460*/  UP2UR UR50, UPR, URZ, 0x4 ;  /* 0x00000004ff327883 */ /* 0x000fca0008000000 */
[----:B------:R-:W-:Y:S07]  /*0470*/  BRA.U !UP2, `(.L_x_8) ;  /* 0x000000010a207547 */ /* 0x000fee000b800000 */
[----:B------:R-:W-:Y:S01]  /*0480*/  UISETP.NE.U32.AND UP2, UPT, UR6, URZ, UPT ;  /* 0x000000ff0600728c */ /* 0x000fe2000bf45070 */
[----:B-----5:R-:W-:Y:S01]  /*0490*/  FSETP.NEU.AND P0, PT, R35, RZ, PT ;  /* 0x000000ff2300720b */ /* 0x020fe20003f0d000 */
[----:B------:R-:W-:Y:S02]  /*04a0*/  USEL UR6, URZ, 0xffffffff, UP0 ;  /* 0xffffffffff067887 */ /* 0x000fe40008000000 */
[----:B------:R-:W-:-:S10]  /*04b0*/  UISETP.NE.AND.EX UP2, UPT, UR7, URZ, UPT, UP2 ;  /* 0x000000ff0700728c */ /* 0x000fd4000bf45320 */
[----:B------:R-:W-:Y:S01]  /*04c0*/  VOTEU.ANY UP1, P0 ;  /* 0x0000000000ff7886 */ /* 0x000fe20000020100 */
[----:B------:R-:W-:-:S04]  /*04d0*/  @!UP2 USEL UR6, URZ, 0xffffffff, UP1 ;  /* 0xffffffffff06a887 */ /* 0x000fc80008800000 */
[----:B------:R-:W-:-:S04]  /*04e0*/  ULOP3.LUT UR6, UR6, 0x1, URZ, 0xc0, !UPT ;  /* 0x0000000106067892 */ /* 0x000fc8000f8ec0ff */
[----:B------:R-:W-:-:S11]  /*04f0*/  UISETP.NE.U32.AND UP5, UPT, UR6, 0x1, UPT ;  /* 0x000000010600788c */ /* 0x000fd6000bfa5070 */
.L_x_8:
[----:B------:R-:W3:Y:S01]  /*0500*/  SHFL.IDX PT, R0, R66, RZ, 0x1f ;  /* 0x00001fff42007589 */ /* 0x000ee200000e0000 */
[----:B------:R-:W-:-:S04]  /*0510*/  UISETP.NE.AND UP1, UPT, UR10, 0x2, UPT ;  /* 0x000000020a00788c */ /* 0x000fc8000bf25270 */
[----:B------:R-:W-:Y:S02]  /*0520*/  UISETP.EQ.AND UP2, UPT, UR5, URZ, !UP1 ;  /* 0x000000ff0500728c */ /* 0x000fe4000cf42270 */
[----:B------:R-:W-:-:S04]  /*0530*/  USEL UR6, URZ, 0x1, UP1 ;  /* 0x00000001ff067887 */ /* 0x000fc80008800000 */
[----:B------:R-:W-:Y:S02]  /*0540*/  PLOP3.LUT P5, PT, P1, PT, UP2, 0x80, 0x8 ;  /* 0x000000000008781c */ /* 0x000fe40000faf028 */
[----:B---3--:R-:W-:-:S13]  /*0550*/  ISETP.NE.AND P0, PT, R0, RZ, PT ;  /* 0x000000ff0000720c */ /* 0x008fda0003f05270 */
[----:B------:R-:W-:Y:S05]  /*0560*/  @P0 BRA `(.L_x_9) ;  /* 0x0000000000980947 */ /* 0x000fea0003800000 */
[----:B------:R-:W-:Y:S01]  /*0570*/  ELECT P0, URZ, PT ;  /* 0x0000000000ff782f */ /* 0x000fe20003800000 */
[----:B------:R-:W-:-:S12]  /*0580*/  BSSY.RECONVERGENT B0, `(.L_x_9) ;  /* 0x0000024000007945 */ /* 0x000fd80003800200 */
[----:B------:R-:W-:Y:S05]  /*0590*/  @!P0 BRA `(.L_x_10) ;  /* 0x0000000000888947 */ /* 0x000fea0003800000 */
[----:B------:R-:W-:Y:S01]  /*05a0*/  UMOV UR8, 0x400 ;  /* 0x0000040000087882 */ /* 0x000fe20000000000 */
[----:B------:R-:W-:Y:S01]  /*05b0*/  UMOV UR7, 0x1 ;  /* 0x0000000100077882 */ /* 0x000fe20000000000 */
[----:B------:R-:W-:Y:S02]  /*05c0*/  ULEA UR8, UR37, UR8, 0x18 ;  /* 0x0000000825087291 */ /* 0x000fe4000f8ec0ff */
[----:B------:R-:W-:-:S04]  /*05d0*/  UIADD3 UR12, UPT, UPT, -UR7, 0x100000, URZ ;  /* 0x00100000070c7890 */ /* 0x000fc8000fffe1ff */
[----:B------:R-:W-:Y:S02]  /*05e0*/  USHF.L.U32 UR13, UR12, 0xb, URZ ;  /* 0x0000000b0c0d7899 */ /* 0x000fe400080006ff */
[----:B------:R-:W-:Y:S01]  /*05f0*/  USHF.L.U32 UR12, UR12, 0x1, URZ ;  /* 0x000000010c0c7899 */ /* 0x000fe200080006ff */
[----:B------:R-:W3:Y:S11]  /*0600*/  FENCE.VIEW.ASYNC.S ;  /* 0x00000000000073c6 */ /* 0x000ef60000000000 */
[----:B---3--:R3:W4:Y:S01]  /*0610*/  SYNCS.EXCH.64 URZ, [UR8], UR12 ;  /* 0x0000000c08ff75b2 */ /* 0x0087220008000100 */
[----:B------:R3:W1:Y:S01]  /*0620*/  SYNCS.EXCH.64 URZ, [UR8+0x68], UR12 ;  /* 0x0000680c08ff75b2 */ /* 0x0006620008000100 */
        /* <DEDUP_REMOVED lines=23> */
[----:B------:R3:W1:Y:S02]  /*07a0*/  SYNCS.EXCH.64 URZ, [UR8+0xc8], UR12 ;  /* 0x0000c80c08ff75b2 */ /* 0x0006640008000100 */
[----:B---34-:R-:W-:Y:S01]  /*07b0*/  NOP ;  /* 0x0000000000007918 */ /* 0x018fe20000000000 */
.L_x_10:
[----:B------:R-:W-:Y:S05]  /*07c0*/  BSYNC.RECONVERGENT B0 ;  /* 0x0000000000007941 */ /* 0x000fea0003800200 */
.L_x_9:
[----:B------:R-:W3:Y:S01]  /*07d0*/  SHFL.IDX PT, R0, R66, RZ, 0x1f ;  /* 0x00001fff42007589 */ /* 0x000ee200000e0000 */
[----:B------:R-:W-:Y:S01]  /*07e0*/  NOP ;  /* 0x0000000000007918 */ /* 0x000fe20000000000 */
[----:B---3--:R-:W-:-:S13]  /*07f0*/  ISETP.NE.AND P0, PT, R0, 0x1, PT ;  /* 0x000000010000780c */ /* 0x008fda0003f05270 */
[----:B------:R-:W-:Y:S05]  /*0800*/  @P0 BRA `(.L_x_11) ;  /* 0x0000000000540947 */ /* 0x000fea0003800000 */
[----:B------:R-:W-:Y:S01]  /*0810*/  UMOV UR9, 0x400 ;  /* 0x0000040000097882 */ /* 0x000fe20000000000 */
[----:B------:R-:W-:Y:S01]  /*0820*/  UMOV UR8, 0x20 ;  /* 0x0000002000087882 */ /* 0x000fe20000000000 */
[----:B------:R-:W-:Y:S01]  /*0830*/  UMOV UR7, 0x80 ;  /* 0x0000008000077882 */ /* 0x000fe20000000000 */
[----:B------:R-:W-:Y:S02]  /*0840*/  ULEA UR9, UR37, UR9, 0x18 ;  /* 0x0000000925097291 */ /* 0x000fe4000f8ec0ff */
[----:B------:R-:W-:-:S04]  /*0850*/  UIADD3 UR12, UPT, UPT, -UR8, 0x100000, URZ ;  /* 0x00100000080c7890 */ /* 0x000fc8000fffe1ff */
[----:B------:R-:W-:Y:S02]  /*0860*/  USHF.L.U32 UR13, UR12, 0xb, URZ ;  /* 0x0000000b0c0d7899 */ /* 0x000fe400080006ff */
[----:B------:R-:W-:Y:S02]  /*0870*/  USHF.L.U32 UR12, UR12, 0x1, URZ ;  /* 0x000000010c0c7899 */ /* 0x000fe400080006ff */
[----:B------:R-:W-:-:S04]  /*0880*/  UIADD3 UR14, UPT, UPT, -UR7, 0x100000, URZ ;  /* 0x00100000070e7890 */ /* 0x000fc8000fffe1ff */
[----:B------:R-:W-:Y:S02]  /*0890*/  USHF.L.U32 UR15, UR14, 0xb, URZ ;  /* 0x0000000b0e0f7899 */ /* 0x000fe400080006ff */
[----:B------:R-:W-:Y:S01]  /*08a0*/  USHF.L.U32 UR14, UR14, 0x1, URZ ;  /* 0x000000010e0e7899 */ /* 0x000fe200080006ff */
[----:B------:R-:W-:Y:S01]  /*08b0*/  ELECT P0, URZ, PT ;  /* 0x0000000000ff782f */ /* 0x000fe20003800000 */
[----:B------:R-:W3:Y:S02]  /*08c0*/  FENCE.VIEW.ASYNC.S ;  /* 0x00000000000073c6 */ /* 0x000ee40000000000 */
[----:B---3--:R3:W4:Y:S08]  /*08d0*/  SYNCS.EXCH.64 URZ, [UR9+0xd0], UR12 ;  /* 0x0000d00c09ff75b2 */ /* 0x0087300008000100 */
[----:B------:R3:W1:Y:S01]  /*08e0*/  SYNCS.EXCH.64 URZ, [UR9+0xf0], UR14 ;  /* 0x0000f00e09ff75b2 */ /* 0x0006620008000100 */
[----:B------:R3:W1:Y:S01]  /*08f0*/  SYNCS.EXCH.64 URZ, [UR9+0xd8], UR12 ;  /* 0x0000d80c09ff75b2 */ /* 0x0006620008000100 */
[----:B------:R3:W1:Y:S01]  /*0900*/  SYNCS.EXCH.64 URZ, [UR9+0xf8], UR14 ;  /* 0x0000f80e09ff75b2 */ /* 0x0006620008000100 */
[----:B------:R3:W1:Y:S01]  /*0910*/  SYNCS.EXCH.64 URZ, [UR9+0xe0], UR12 ;  /* 0x0000e00c09ff75b2 */ /* 0x0006620008000100 */
[----:B------:R3:W1:Y:S01]  /*0920*/  SYNCS.EXCH.64 URZ, [UR9+0x100], UR14 ;  /* 0x0001000e09ff75b2 */ /* 0x0006620008000100 */
[----:B------:R3:W1:Y:S01]  /*0930*/  SYNCS.EXCH.64 URZ, [UR9+0xe8], UR12 ;  /* 0x0000e80c09ff75b2 */ /* 0x0006620008000100 */
[----:B------:R3:W1:Y:S01]  /*0940*/  SYNCS.EXCH.64 URZ, [UR9+0x108], UR14 ;  /* 0x0001080e09ff75b2 */ /* 0x0006620008000100 */
[----:B------:R-:W-:Y:S01]  /*0950*/  NOP ;  /* 0x0000000000007918 */ /* 0x000fe20000000000 */
.L_x_11:
[----:B------:R-:W2:Y:S01]  /*0960*/  SHFL.IDX PT, R0, R66, RZ, 0x1f ;  /* 0x00001fff42007589 */ /* 0x000ea200000e0000 */
[----:B------:R-:W-:Y:S01]  /*0970*/  NOP ;  /* 0x0000000000007918 */ /* 0x000fe20000000000 */
[----:B--2---:R-:W-:-:S13]  /*0980*/  ISETP.NE.AND P0, PT, R0, 0x3, PT ;  /* 0x000000030000780c */ /* 0x004fda0003f05270 */
[----:B------:R-:W-:Y:S05]  /*0990*/  @P0 BRA `(.L_x_12) ;  /* 0x00000000002c0947 */ /* 0x000fea0003800000 */
[----:B------:R-:W-:Y:S01]  /*09a0*/  UMOV UR8, 0x400 ;  /* 0x0000040000087882 */ /* 0x000fe20000000000 */
[----:B------:R-:W-:Y:S01]  /*09b0*/  UMOV UR7, 0x20 ;  /* 0x0000002000077882 */ /* 0x000fe20000000000 */
[----:B------:R-:W-:Y:S02]  /*09c0*/  ULEA UR8, UR37, UR8, 0x18 ;  /* 0x0000000825087291 */ /* 0x000fe4000f8ec0ff */
[----:B---3--:R-:W-:-:S04]  /*09d0*/  UIADD3 UR12, UPT, UPT, -UR7, 0x100000, URZ ;  /* 0x00100000070c7890 */ /* 0x008fc8000fffe1ff */
[----:B------:R-:W-:Y:S02]  /*09e0*/  USHF.L.U32 UR13, UR12, 0xb, URZ ;  /* 0x0000000b0c0d7899 */ /* 0x000fe400080006ff */
[----:B------:R-:W-:Y:S01]  /*09f0*/  USHF.L.U32 UR12, UR12, 0x1, URZ ;  /* 0x000000010c0c7899 */ /* 0x000fe200080006ff */
[----:B------:R-:W-:Y:S01]  /*0a00*/  ELECT P0, URZ, PT ;  /* 0x0000000000ff782f */ /* 0x000fe20003800000 */
[----:B------:R-:W2:Y:S10]  /*0a10*/  FENCE.VIEW.ASYNC.S ;  /* 0x00000000000073c6 */ /* 0x000eb40000000000 */
[----:B--2---:R2:W3:Y:S01]  /*0a20*/  SYNCS.EXCH.64 URZ, [UR8+0x110], UR12 ;  /* 0x0001100c08ff75b2 */ /* 0x0044e20008000100 */
[----:B------:R2:W1:Y:S01]  /*0a30*/  SYNCS.EXCH.64 URZ, [UR8+0x118], UR12 ;  /* 0x0001180c08ff75b2 */ /* 0x0004620008000100 */
[----:B------:R-:W-:Y:S01]  /*0a40*/  NOP ;  /* 0x0000000000007918 */ /* 0x000fe20000000000 */
.L_x_12:
[----:B------:R-:W4:Y:S01]  /*0a50*/  SHFL.IDX PT, R0, R66, RZ, 0x1f ;  /* 0x00001fff42007589 */ /* 0x000f2200000e0000 */
[----:B------:R-:W-:Y:S01]  /*0a60*/  NOP ;  /* 0x0000000000007918 */ /* 0x000fe20000000000 */
[----:B----4-:R-:W-:-:S13]  /*0a70*/  ISETP.NE.AND P0, PT, R0, 0x4, PT ;  /* 0x000000040000780c */ /* 0x010fda0003f05270 */
[----:B------:R-:W-:Y:S05]  /*0a80*/  @P0 BRA `(.L_x_13) ;  /* 0x0000000000480947 */ /* 0x000fea0003800000 */
[----:B---3--:R-:W-:Y:S01]  /*0a90*/  UMOV UR9, 0x1e0 ;  /* 0x000001e000097882 */ /* 0x008fe20000000000 */
[----:B--2---:R-:W-:Y:S01]  /*0aa0*/  UMOV UR8, 0x400 ;  /* 0x0000040000087882 */ /* 0x004fe20000000000 */
[----:B------:R-:W-:Y:S01]  /*0ab0*/  USEL UR9, UR9, 0x1a0, UP5 ;  /* 0x000001a009097887 */ /* 0x000fe2000a800000 */
        /* <DEDUP_REMOVED lines=9> */
[----:B------:R-:W2:Y:S02]  /*0b50*/  FENCE.VIEW.ASYNC.S ;  /* 0x00000000000073c6 */ /* 0x000ea40000000000 */
[----:B--2---:R4:W2:Y:S08]  /*0b60*/  SYNCS.EXCH.64 URZ, [UR8+0x120], UR12 ;  /* 0x0001200c08ff75b2 */ /* 0x0048b00008000100 */
[----:B------:R4:W3:Y:S01]  /*0b70*/  SYNCS.EXCH.64 URZ, [UR8+0x130], UR14 ;  /* 0x0001300e08ff75b2 */ /* 0x0008e20008000100 */
[----:B------:R4:W1:Y:S01]  /*0b80*/  SYNCS.EXCH.64 URZ, [UR8+0x128], UR12 ;  /* 0x0001280c08ff75b2 */ /* 0x0008620008000100 */
[----:B------:R4:W1:Y:S02]  /*0b90*/  SYNCS.EXCH.64 URZ, [UR8+0x138], UR14 ;  /* 0x0001380e08ff75b2 */ /* 0x0008640008000100 */
[----:B----4-:R-:W-:Y:S01]  /*0ba0*/  NOP ;  /* 0x0000000000007918 */ /* 0x010fe20000000000 */
.L_x_13:
[----:B------:R-:W4:Y:S01]  /*0bb0*/  SHFL.IDX PT, R0, R66, RZ, 0x1f ;  /* 0x00001fff42007589 */ /* 0x000f2200000e0000 */
[----:B------:R-:W-:Y:S01]  /*0bc0*/  NOP ;  /* 0x0000000000007918 */ /* 0x000fe20000000000 */
[----:B----4-:R-:W-:-:S13]  /*0bd0*/  ISETP.NE.AND P0, PT, R0, 0x5, PT ;  /* 0x000000050000780c */ /* 0x010fda0003f05270 */
[----:B------:R-:W-:Y:S05]  /*0be0*/  @P0 BRA `(.L_x_14) ;  /* 0x0000000000540947 */ /* 0x000fea0003800000 */
[----:B---3--:R-:W-:Y:S01]  /*0bf0*/  UMOV UR9, 0x400 ;  /* 0x0000040000097882 */ /* 0x008fe20000000000 */
[----:B--2---:R-:W-:Y:S01]  /*0c00*/  UMOV UR8, 0x1 ;  /* 0x0000000100087882 */ /* 0x004fe20000000000 */
        /* <DEDUP_REMOVED lines=13> */
[----:B------:R4:W1:Y:S01]  /*0ce0*/  SYNCS.EXCH.64 URZ, [UR9+0x168], UR14 ;  /* 0x0001680e09ff75b2 */ /* 0x0008620008000100 */
[----:B------:R4:W1:Y:S01]  /*0cf0*/  SYNCS.EXCH.64 URZ, [UR9+0x150], UR12 ;  /* 0x0001500c09ff75b2 */ /* 0x0008620008000100 */
[----:B------:R4:W1:Y:S01]  /*0d00*/  SYNCS.EXCH.64 URZ, [UR9+0x170], UR14 ;  /* 0x0001700e09ff75b2 */ /* 0x0008620008000100 */
[----:B------:R4:W1:Y:S01]  /*0d10*/  SYNCS.EXCH.64 URZ, [UR9+0x158], UR12 ;  /* 0x0001580c09ff75b2 */ /* 0x0008620008000100 */
[----:B------:R4:W1:Y:S02]  /*0d20*/  SYNCS.EXCH.64 URZ, [UR9+0x178], UR14 ;  /* 0x0001780e09ff75b2 */ /* 0x0008640008000100 */
[----:B----4-:R-:W-:Y:S01]  /*0d30*/  NOP ;  /* 0x0000000000007918 */ /* 0x010fe20000000000 */
.L_x_14:
[----:B------:R-:W4:Y:S01]  /*0d40*/  SHFL.IDX PT, R0, R66, RZ, 0x1f ;  /* 0x00001fff42007589 */ /* 0x000f2200000e0000 */
[----:B------:R-:W-:Y:S01]  /*0d50*/  ISETP.NE.OR P1, PT, RZ, UR10, !P1 ;  /* 0x0000000aff007c0c */ /* 0x000fe2000cf25670 */
[----:B------:R-:W-:Y:S01]  /*0d60*/  NOP ;  /* 0x0000000000007918 */ /* 0x000fe20000000000 */
[----:B----4-:R-:W-:-:S13]  /*0d70*/  ISETP.NE.AND P0, PT, R0, 0x3, PT ;  /* 0x000000030000780c */ /* 0x010fda0003f05270 */
[----:B------:R-:W-:Y:S05]  /*0d80*/  @P0 BRA `(.L_x_15) ;  /* 0x0000000000340947 */ /* 0x000fea0003800000 */
[----:B--2---:R-:W-:Y:S01]  /*0d90*/  UMOV UR8, 0x400 ;  /* 0x0000040000087882 */ /* 0x004fe20000000000 */
[----:B------:R-:W-:Y:S01]  /*0da0*/  UMOV UR7, 0x20 ;  /* 0x0000002000077882 */ /* 0x000fe20000000000 */
[----:B------:R-:W-:Y:S02]  /*0db0*/  ULEA UR8, UR37, UR8, 0x18 ;  /* 0x0000000825087291 */ /* 0x000fe4000f8ec0ff */
[----:B---3--:R-:W-:-:S04]  /*0dc0*/  UIADD3 UR12, UPT, UPT, -UR7, 0x100000, URZ ;  /* 0x00100000070c7890 */ /* 0x008fc8000fffe1ff */
[----:B------:R-:W-:Y:S02]  /*0dd0*/  USHF.L.U32 UR13, UR12, 0xb, URZ ;  /* 0x0000000b0c0d7899 */ /* 0x000fe400080006ff */
[----:B------:R-:W-:Y:S01]  /*0de0*/  USHF.L.U32 UR12, UR12, 0x1, URZ ;  /* 0x000000010c0c7899 */ /* 0x000fe200080006ff */
[----:B------:R-:W-:Y:S01]  /*0df0*/  ELECT P0, URZ, PT ;  /* 0x0000000000ff782f */ /* 0x000fe20003800000 */
[----:B------:R-:W2:Y:S10]  /*0e00*/  FENCE.VIEW.ASYNC.S ;  /* 0x00000000000073c6 */ /* 0x000eb40000000000 */
[----:B--2---:R4:W2:Y:S01]  /*0e10*/  SYNCS.EXCH.64 URZ, [UR8+0x180], UR12 ;  /* 0x0001800c08ff75b2 */ /* 0x0048a20008000100 */
[----:B------:R4:W3:Y:S01]  /*0e20*/  SYNCS.EXCH.64 URZ, [UR8+0x190], UR12 ;  /* 0x0001900c08ff75b2 */ /* 0x0008e20008000100 */
[----:B------:R4:W1:Y:S01]  /*0e30*/  SYNCS.EXCH.64 URZ, [UR8+0x188], UR12 ;  /* 0x0001880c08ff75b2 */ /* 0x0008620008000100 */
[----:B------:R4:W1:Y:S02]  /*0e40*/  SYNCS.EXCH.64 URZ, [UR8+0x198], UR12 ;  /* 0x0001980c08ff75b2 */ /* 0x0008640008000100 */
[----:B----4-:R-:W-:Y:S01]  /*0e50*/  NOP ;  /* 0x0000000000007918 */ /* 0x010fe20000000000 */
.L_x_15:
[----:B------:R-:W-:Y:S01]  /*0e60*/  VOTEU.ALL UP1, P1 ;  /* 0x0000000000ff7886 */ /* 0x000fe20000820000 */
[----:B--2---:R-:W2:Y:S01]  /*0e70*/  LDCU UR8, c[0x0][0x36c] ;  /* 0x00006d80ff0877ac */ /* 0x004ea20008000800 */
[----:B------:R-:W-:Y:S01]  /*0e80*/  NOP ;  /* 0x0000000000007918 */ /* 0x000fe20000000000 */
[----:B------:R-:W-:Y:S01]  /*0e90*/  LOP3.LUT R10, R72, 0x1f, RZ, 0xc0, !PT ;  /* 0x0000001f480a7812 */ /* 0x000fe200078ec0ff */
[----:B---3--:R-:W-:Y:S01]  /*0ea0*/  UMOV UR12, 0x20 ;  /* 0x00000020000c7882 */ /* 0x008fe20000000000 */
[----:B------:R-:W-:Y:S01]  /*0eb0*/  @!UP1 UMOV UR7, 0x400 ;  /* 0x0000040000079882 */ /* 0x000fe20000000000 */
[----:B------:R-:W-:-:S04]  /*0ec0*/  @!UP1 UIADD3 UR12, UPT, UPT, -UR12, 0x100000, URZ ;  /* 0x001000000c0c9890 */ /* 0x000fc8000fffe1ff */
[----:B------:R-:W-:Y:S02]  /*0ed0*/  @!UP1 USHF.L.U32 UR13, UR12, 0xb, URZ ;  /* 0x0000000b0c0d9899 */ /* 0x000fe400080006ff */
[----:B------:R-:W-:Y:S02]  /*0ee0*/  @!UP1 USHF.L.U32 UR12, UR12, 0x1, URZ ;  /* 0x000000010c0c9899 */ /* 0x000fe400080006ff */
[----:B------:R-:W-:Y:S01]  /*0ef0*/  @!UP1 ULEA UR7, UR37, UR7, 0x18 ;  /* 0x0000000725079291 */ /* 0x000fe2000f8ec0ff */
[----:B------:R-:W-:Y:S01]  /*0f00*/  VOTEU.ALL UP1, P1 ;  /* 0x0000000000ff7886 */ /* 0x000fe20000820000 */
[----:B------:R-:W-:Y:S01]  /*0f10*/  UISETP.NE.AND UP4, UPT, UR10, URZ, UPT ;  /* 0x000000ff0a00728c */ /* 0x000fe2000bf85270 */
[----:B------:R-:W3:Y:S09]  /*0f20*/  FENCE.VIEW.ASYNC.S ;  /* 0x00000000000073c6 */ /* 0x000ef20000000000 */
[----:B---3--:R3:W4:Y:S01]  /*0f30*/  @!UP1 SYNCS.EXCH.64 URZ, [UR7+0x1a0], UR12 ;  /* 0x0001a00c07ff95b2 */ /* 0x0087220008000100 */
[----:B--2---:R-:W-:-:S09]  /*0f40*/  UISETP.EQ.U32.AND UP1, UPT, UR8, 0x1, UPT ;  /* 0x000000010800788c */ /* 0x004fd2000bf22070 */
[----:B------:R-:W-:Y:S05]  /*0f50*/  BRA.U !UP1, `(.L_x_16) ;  /* 0x0000000109087547 */ /* 0x000fea000b800000 */
[----:B-1--4-:R-:W-:Y:S01]  /*0f60*/  UCGABAR_ARV ;  /* 0x00000000000079c7 */ /* 0x012fe20008000000 */
[----:B------:R-:W-:Y:S05]  /*0f70*/  BRA `(.L_x_17) ;  /* 0x0000000000047947 */ /* 0x000fea0003800000 */
.L_x_16:
[----:B-1--4-:R-:W-:Y:S01]  /*0f80*/  NOP ;  /* 0x0000000000007918 */ /* 0x012fe20000000000 */
.L_x_17:
[----:B------:R-:W1:Y:S01]  /*0f90*/  S2R R11, SR_CTAID.X ;  /* 0x00000000000b7919 */ /* 0x000e620000002500 */
[----:B------:R-:W-:-:S05]  /*0fa0*/  CS2R.32 R60, SR_CgaSize ;  /* 0x00000000003c7805 */ /* 0x000fca0000008a00 */
[----:B------:R-:W-:-:S05]  /*0fb0*/  IMAD R60, R60, -0xa0, RZ ;  /* 0xffffff603c3c7824 */ /* 0x000fca00078e02ff */
[----:B------:R-:W-:-:S14]  /*0fc0*/  R2UR UR8, R60 ;  /* 0x000000003c0872ca */ /* 0x000fdc00000e0000 */
[----:B------:R-:W2:Y:S01]  /*0fd0*/  LDCU UR8, c[0x0][UR8+0x2b0] ;  /* 0x00005600080877ac */ /* 0x000ea20008000800 */
[----:B------:R-:W-:-:S05]  /*0fe0*/  CS2R.32 R0, SR_CgaSize ;  /* 0x0000000000007805 */ /* 0x000fca0000008a00 */
[----:B------:R-:W-:-:S06]  /*0ff0*/  IMAD R0, R0, -0xa0, RZ ;  /* 0xffffff6000007824 */ /* 0x000fcc00078e02ff */
[----:B------:R-:W4:Y:S01]  /*1000*/  LDC R0, c[0x0][R0+0x2a0] ;  /* 0x0000a80000007b82 */ /* 0x000f220000000800 */
[----:B------:R-:W-:Y:S01]  /*1010*/  PRMT R8, RZ, 0x7610, R8 ;  /* 0x00007610ff087816 */ /* 0x000fe20000000008 */
[----:B------:R-:W2:Y:S01]  /*1020*/  S2R R20, SR_CTAID.Y ;  /* 0x0000000000147919 */ /* 0x000ea20000002600 */
[----:B------:R-:W-:-:S05]  /*1030*/  CS2R.32 R60, SR_CgaSize ;  /* 0x00000000003c7805 */ /* 0x000fca0000008a00 */
[----:B------:R-:W-:-:S05]  /*1040*/  IMAD R60, R60, -0xa0, RZ ;  /* 0xffffff603c3c7824 */ /* 0x000fca00078e02ff */
[----:B---3--:R-:W-:-:S14]  /*1050*/  R2UR UR7, R60 ;  /* 0x000000003c0772ca */ /* 0x008fdc00000e0000 */
[----:B------:R-:W3:Y:S01]  /*1060*/  LDCU UR7, c[0x0][UR7+0x2b4] ;  /* 0x00005680070777ac */ /* 0x000ee20008000800 */
[----:B------:R-:W-:Y:S01]  /*1070*/  UISETP.NE.AND UP2, UPT, UR10, 0x2, UPT ;  /* 0x000000020a00788c */ /* 0x000fe2000bf45270 */
[----:B------:R-:W2:Y:S01]  /*1080*/  LDC R9, c[0x0][0xb24] ;  /* 0x0002c900ff097b82 */ /* 0x000ea20000000800 */
[----:B------:R-:W-:-:S05]  /*1090*/  CS2R.32 R58, SR_CgaSize ;  /* 0x00000000003a7805 */ /* 0x000fca0000008a00 */
[----:B------:R-:W-:-:S06]  /*10a0*/  IMAD R58, R58, -0xa0, RZ ;  /* 0xffffff603a3a7824 */ /* 0x000fcc00078e02ff */
[----:B------:R-:W4:Y:S08]  /*10b0*/  LDC R58, c[0x0][R58+0x2a4] ;  /* 0x0000a9003a3a7b82 */ /* 0x000f300000000800 */
[----:B------:R-:W4:Y:S01]  /*10c0*/  LDC R26, c[0x0][0xb24] ;  /* 0x0002c900ff1a7b82 */ /* 0x000f220000000800 */
[----:B-1----:R-:W-:Y:S01]  /*10d0*/  I2FP.F32.U32 R4, R11 ;  /* 0x0000000b00047245 */ /* 0x002fe20000201000 */
[----:B------:R-:W-:-:S06]  /*10e0*/  IMAD.MOV.U32 R21, RZ, RZ, R11 ;  /* 0x000000ffff157224 */ /* 0x000fcc00078e000b */
[----:B------:R-:W1:Y:S01]  /*10f0*/  S2UR UR36, SR_CTAID.Z ;  /* 0x00000000002479c3 */ /* 0x000e620000002700 */
[----:B--2---:R-:W-:Y:S02]  /*1100*/  ISETP.GE.AND P0, PT, R9, 0x1, PT ;  /* 0x000000010900780c */ /* 0x004fe40003f06270 */
[----:B------:R-:W-:Y:S01]  /*1110*/  I2FP.F32.U32 R2, R20 ;  /* 0x0000001400027245 */ /* 0x000fe20000201000 */
[----:B------:R-:W-:-:S04]  /*1120*/  FMUL R4, R4, UR8 ;  /* 0x0000000804047c20 */ /* 0x000fc80008400000 */
[----:B---3--:R-:W-:Y:S01]  /*1130*/  FMUL R2, R2, UR7 ;  /* 0x0000000702027c20 */ /* 0x008fe20008400000 */
[----:B------:R-:W2:Y:S01]  /*1140*/  F2I.U32.TRUNC.NTZ R60, R4 ;  /* 0x00000004003c7305 */ /* 0x000ea2000020f000 */
[----:B------:R-:W3:Y:S07]  /*1150*/  LDCU UR7, c[0x0][0xb30] ;  /* 0x00016600ff0777ac */ /* 0x000eee0008000800 */
[----:B------:R-:W1:Y:S01]  /*1160*/  F2I.U32.TRUNC.NTZ R3, R2 ;  /* 0x0000000200037305 */ /* 0x000e62000020f000 */
[----:B--2---:R-:W-:-:S04]  /*1170*/  IMAD.MOV R60, RZ, RZ, -R60 ;  /* 0x000000ffff3c7224 */ /* 0x004fc800078e0a3c */
[----:B----4-:R-:W-:Y:S01]  /*1180*/  IMAD R60, R0, R60, R11 ;  /* 0x0000003c003c7224 */ /* 0x010fe200078e020b */
[----:B------:R-:W-:Y:S01]  /*1190*/  PRMT R0, RZ, 0x7610, R0 ;  /* 0x00007610ff007816 */ /* 0x000fe20000000000 */
[----:B---3--:R-:W-:Y:S01]  /*11a0*/  UISETP.NE.AND UP3, UPT, UR7, 0x1, UPT ;  /* 0x000000010700788c */ /* 0x008fe2000bf65270 */
[----:B-1----:R-:W-:-:S05]  /*11b0*/  IADD3 R3, PT, PT, -R3, RZ, RZ ;  /* 0x000000ff03037210 */ /* 0x002fca0007ffe1ff */
[----:B------:R-:W-:Y:S01]  /*11c0*/  IMAD R58, R58, R3, R20 ;  /* 0x000000033a3a7224 */ /* 0x000fe200078e0214 */
[----:B------:R-:W-:Y:S06]  /*11d0*/  BRA.U UP4, `(.L_x_18) ;  /* 0x0000000104247547 */ /* 0x000fec000b800000 */
[----:B------:R-:W-:Y:S01]  /*11e0*/  ISETP.NE.AND P1, PT, R58, RZ, PT ;  /* 0x000000ff3a00720c */ /* 0x000fe20003f25270 */
[----:B------:R-:W-:Y:S01]  /*11f0*/  IMAD.MOV.U32 R0, RZ, RZ, 0x3 ;  /* 0x00000003ff007424 */ /* 0x000fe200078e00ff */
[C---:B------:R-:W-:Y:S02]  /*1200*/  LOP3.LUT R3, R60.reuse, 0xfffffffe, RZ, 0xc0, !PT ;  /* 0xfffffffe3c037812 */ /* 0x040fe400078ec0ff */
[----:B------:R-:W-:Y:S02]  /*1210*/  ISETP.LT.U32.OR P1, PT, R60, 0x2, !P1 ;  /* 0x000000023c00780c */ /* 0x000fe40004f21470 */
[----:B------:R-:W-:Y:S02]  /*1220*/  SHF.L.U32 R0, R0, R3, RZ ;  /* 0x0000000300007219 */ /* 0x000fe400000006ff */
[----:B------:R-:W-:Y:S02]  /*1230*/  SEL R5, RZ, 0x1, !P1 ;  /* 0x00000001ff057807 */ /* 0x000fe40004800000 */
[----:B------:R-:W-:-:S05]  /*1240*/  SEL R2, RZ, 0x2, !P1 ;  /* 0x00000002ff027807 */ /* 0x000fca0004800000 */
[----:B------:R-:W-:-:S05]  /*1250*/  IMAD.IADD R2, R5, 0x1, R2 ;  /* 0x0000000105027824 */ /* 0x000fca00078e0202 */
[----:B------:R-:W-:Y:S02]  /*1260*/  PRMT R8, R2, 0x7610, R8 ;  /* 0x0000761002087816 */ /* 0x000fe40000000008 */
.L_x_18:
[----:B------:R-:W-:Y:S05]  /*1270*/  @!P0 BRA `(.L_x_19) ;  /* 0x0000000000b88947 */ /* 0x000fea0003800000 */
[----:B------:R-:W1:Y:S01]  /*1280*/  LDC.64 R4, c[0x0][0xb18] ;  /* 0x0002c600ff047b82 */ /* 0x000e620000000a00 */
[----:B------:R-:W-:-:S07]  /*1290*/  ISETP.NE.AND P0, PT, R9, 0x1, PT ;  /* 0x000000010900780c */ /* 0x000fce0003f05270 */
[----:B------:R-:W2:Y:S08]  /*12a0*/  LDC R14, c[0x0][0xb0c] ;  /* 0x0002c300ff0e7b82 */ /* 0x000eb00000000800 */
[----:B------:R-:W3:Y:S08]  /*12b0*/  LDC R13, c[0x0][0x370] ;  /* 0x0000dc00ff0d7b82 */ /* 0x000ef00000000800 */
[----:B------:R-:W4:Y:S01]  /*12c0*/  LDC R16, c[0x0][0x374] ;  /* 0x0000dd00ff107b82 */ /* 0x000f220000000800 */
[----:B-1----:R-:W-:-:S07]  /*12d0*/  ISETP.NE.AND P1, PT, R4, 0x1, PT ;  /* 0x000000010400780c */ /* 0x002fce0003f25270 */
[----:B------:R-:W3:Y:S01]  /*12e0*/  LDC.64 R6, c[0x0][0xb10] ;  /* 0x0002c400ff067b82 */ /* 0x000ee20000000a00 */
[----:B--2---:R-:W-:-:S07]  /*12f0*/  ISETP.NE.AND P2, PT, R14, 0x1, PT ;  /* 0x000000010e00780c */ /* 0x004fce0003f45270 */
[----:B------:R-:W1:Y:S08]  /*1300*/  LDC R12, c[0x0][0xb20] ;  /* 0x0002c800ff0c7b82 */ /* 0x000e700000000800 */
[----:B------:R-:W2:Y:S01]  /*1310*/  LDC.64 R2, c[0x0][0xb28] ;  /* 0x0002ca00ff027b82 */ /* 0x000ea20000000a00 */
[----:B----4-:R-:W-:-:S04]  /*1320*/  IMAD.HI.U32 R15, R16, R5, RZ ;  /* 0x00000005100f7227 */ /* 0x010fc800078e00ff */
[----:B------:R-:W-:-:S04]  /*1330*/  IMAD.HI.U32 R5, R20, R5, RZ ;  /* 0x0000000514057227 */ /* 0x000fc800078e00ff */
[----:B---3--:R-:W-:-:S04]  /*1340*/  IMAD.HI.U32 R18, R13, R6, RZ ;  /* 0x000000060d127227 */ /* 0x008fc800078e00ff */
[C---:B------:R-:W-:Y:S01]  /*1350*/  IMAD.HI.U32 R22, R11.reuse, R6, RZ ;  /* 0x000000060b167227 */ /* 0x040fe200078e00ff */
[-C--:B------:R-:W-:Y:S02]  /*1360*/  @P2 SHF.R.U32.HI R13, RZ, R7.reuse, R18 ;  /* 0x00000007ff0d2219 */ /* 0x080fe40000011612 */
[-C--:B-1----:R-:W-:Y:S02]  /*1370*/  @P1 SHF.R.U32.HI R16, RZ, R12.reuse, R15 ;  /* 0x0000000cff101219 */ /* 0x082fe4000001160f */
[----:B------:R-:W-:Y:S02]  /*1380*/  SHF.R.U32.HI R5, RZ, R12, R5 ;  /* 0x0000000cff057219 */ /* 0x000fe40000011605 */
[----:B------:R-:W-:Y:S02]  /*1390*/  SHF.R.U32.HI R22, RZ, R7, R22 ;  /* 0x00000007ff167219 */ /* 0x000fe40000011616 */
[----:B------:R-:W-:Y:S01]  /*13a0*/  SEL R5, R20, R5, !P1 ;  /* 0x0000000514057207 */ /* 0x000fe20004800000 */
[----:B--2---:R-:W-:Y:S01]  /*13b0*/  IMAD.HI.U32 R18, R16, R2, RZ ;  /* 0x0000000210127227 */ /* 0x004fe200078e00ff */
[----:B------:R-:W-:-:S02]  /*13c0*/  SEL R21, R11, R22, !P2 ;  /* 0x000000160b157207 */ /* 0x000fc40005000000 */
[----:B------:R-:W-:Y:S01]  /*13d0*/  IADD3 R7, PT, PT, -R5, RZ, RZ ;  /* 0x000000ff05077210 */ /* 0x000fe20007ffe1ff */
[----:B------:R-:W-:Y:S01]  /*13e0*/  IMAD.HI.U32 R6, R13, R2, RZ ;  /* 0x000000020d067227 */ /* 0x000fe200078e00ff */
[----:B------:R-:W-:-:S03]  /*13f0*/  @P0 SHF.R.U32.HI R16, RZ, R3, R18 ;  /* 0x00000003ff100219 */ /* 0x000fc60000011612 */
[----:B------:R-:W-:Y:S01]  /*1400*/  IMAD R7, R4, R7, R20 ;  /* 0x0000000704077224 */ /* 0x000fe200078e0214 */
[----:B------:R-:W-:Y:S01]  /*1410*/  @P0 SHF.R.U32.HI R13, RZ, R3, R6 ;  /* 0x00000003ff0d0219 */ /* 0x000fe20000011606 */
[----:B------:R-:W-:-:S04]  /*1420*/  IMAD R16, R16, R9, RZ ;  /* 0x0000000910107224 */ /* 0x000fc800078e02ff */
[----:B------:R-:W-:Y:S01]  /*1430*/  IMAD R6, R13, R9, RZ ;  /* 0x000000090d067224 */ /* 0x000fe200078e02ff */
[----:B------:R-:W-:-:S04]  /*1440*/  ISETP.GE.AND P1, PT, R5, R16, PT ;  /* 0x000000100500720c */ /* 0x000fc80003f26270 */
[----:B------:R-:W-:Y:S01]  /*1450*/  ISETP.GE.OR P1, PT, R21, R6, P1 ;  /* 0x000000061500720c */ /* 0x000fe20000f26670 */
[----:B------:R-:W-:-:S05]  /*1460*/  IMAD.HI.U32 R6, R5, R2, RZ ;  /* 0x0000000205067227 */ /* 0x000fca00078e00ff */
[----:B------:R-:W-:-:S04]  /*1470*/  SHF.R.U32.HI R6, RZ, R3, R6 ;  /* 0x00000003ff067219 */ /* 0x000fc80000011606 */
[----:B------:R-:W-:-:S03]  /*1480*/  SEL R6, R5, R6, !P0 ;  /* 0x0000000605067207 */ /* 0x000fc60004000000 */
[----:B------:R-:W-:Y:S01]  /*1490*/  @!P1 IMAD.HI.U32 R12, R21, R2, RZ ;  /* 0x00000002150c9227 */ /* 0x000fe200078e00ff */
[----:B------:R-:W-:-:S04]  /*14a0*/  IADD3 R2, PT, PT, -R6, RZ, RZ ;  /* 0x000000ff06027210 */ /* 0x000fc80007ffe1ff */
[----:B------:R-:W-:Y:S01]  /*14b0*/  @!P1 SHF.R.U32.HI R12, RZ, R3, R12 ;  /* 0x00000003ff0c9219 */ /* 0x000fe2000001160c */
[----:B------:R-:W-:-:S03]  /*14c0*/  IMAD R2, R9, R2, R5 ;  /* 0x0000000209027224 */ /* 0x000fc600078e0205 */
[----:B------:R-:W-:-:S05]  /*14d0*/  @!P1 SEL R3, R21, R12, !P0 ;  /* 0x0000000c15039207 */ /* 0x000fca0004000000 */
[--C-:B------:R-:W-:Y:S02]  /*14e0*/  @!P1 IMAD.IADD R6, R6, 0x1, -R3.reuse ;  /* 0x0000000106069824 */ /* 0x100fe400078e0a03 */
[----:B------:R-:W-:Y:S01]  /*14f0*/  @!P1 IMAD R3, R2, R13, R3 ;  /* 0x0000000d02039224 */ /* 0x000fe200078e0203 */
[----:B------:R-:W-:Y:S01]  /*1500*/  IADD3 R2, PT, PT, -R21, RZ, RZ ;  /* 0x000000ff15027210 */ /* 0x000fe20007ffe1ff */
[----:B------:R-:W-:Y:S02]  /*1510*/  @!P1 IMAD R5, R6, R9, R21 ;  /* 0x0000000906059224 */ /* 0x000fe400078e0215 */
[----:B------:R-:W-:Y:S02]  /*1520*/  @!P1 IMAD.MOV.U32 R21, RZ, RZ, R3 ;  /* 0x000000ffff159224 */ /* 0x000fe400078e0003 */
[----:B------:R-:W-:Y:S02]  /*1530*/  IMAD R2, R14, R2, R11 ;  /* 0x000000020e027224 */ /* 0x000fe400078e020b */
[----:B------:R-:W-:-:S02]  /*1540*/  IMAD R20, R5, R4, R7 ;  /* 0x0000000405147224 */ /* 0x000fc400078e0207 */
[----:B------:R-:W-:Y:S02]  /*1550*/  IMAD R21, R21, R14, R2 ;  /* 0x0000000e15157224 */ /* 0x000fe400078e0202 */
.L_x_19:
[----:B------:R-:W-:Y:S05]  /*1560*/  BRA.U UP3, `(.L_x_20) ;  /* 0x0000000103407547 */ /* 0x000fea000b800000 */
[----:B------:R-:W1:Y:S08]  /*1570*/  LDC.64 R4, c[0x0][0xb10] ;  /* 0x0002c400ff047b82 */ /* 0x000e700000000a00 */
[----:B------:R-:W2:Y:S08]  /*1580*/  LDC.64 R2, c[0x0][0xb18] ;  /* 0x0002c600ff027b82 */ /* 0x000eb00000000a00 */
[----:B------:R-:W3:Y:S08]  /*1590*/  LDC R6, c[0x0][0xb20] ;  /* 0x0002c800ff067b82 */ /* 0x000ef00000000800 */
[----:B------:R-:W4:Y:S01]  /*15a0*/  LDC R12, c[0x0][0xb0c] ;  /* 0x0002c300ff0c7b82 */ /* 0x000f220000000800 */
[----:B-1----:R-:W-:-:S05]  /*15b0*/  IMAD.HI.U32 R4, R21, R4, RZ ;  /* 0x0000000415047227 */ /* 0x002fca00078e00ff */
[----:B------:R-:W-:Y:S01]  /*15c0*/  SHF.R.U32.HI R4, RZ, R5, R4 ;  /* 0x00000005ff047219 */ /* 0x000fe20000011604 */
[----:B--2---:R-:W-:Y:S01]  /*15d0*/  IMAD.HI.U32 R3, R20, R3, RZ ;  /* 0x0000000314037227 */ /* 0x004fe200078e00ff */
[----:B------:R-:W-:-:S04]  /*15e0*/  ISETP.NE.AND P0, PT, R2, 0x1, PT ;  /* 0x000000010200780c */ /* 0x000fc80003f05270 */
[----:B---3--:R-:W-:-:S04]  /*15f0*/  SHF.R.U32.HI R3, RZ, R6, R3 ;  /* 0x00000006ff037219 */ /* 0x008fc80000011603 */
[----:B------:R-:W-:Y:S02]  /*1600*/  SEL R3, R20, R3, !P0 ;  /* 0x0000000314037207 */ /* 0x000fe40004000000 */
[----:B----4-:R-:W-:-:S04]  /*1610*/  ISETP.NE.AND P1, PT, R12, 0x1, PT ;  /* 0x000000010c00780c */ /* 0x010fc80003f25270 */
[----:B------:R-:W-:-:S05]  /*1620*/  SEL R6, R21, R4, !P1 ;  /* 0x0000000415067207 */ /* 0x000fca0004800000 */
[----:B------:R-:W-:Y:S02]  /*1630*/  IMAD.IADD R4, R3, 0x1, -R6 ;  /* 0x0000000103047824 */ /* 0x000fe400078e0a06 */
[----:B------:R-:W-:Y:S02]  /*1640*/  IMAD.IADD R3, R6, 0x1, -R3 ;  /* 0x0000000106037824 */ /* 0x000fe400078e0a03 */
[----:B------:R-:W-:Y:S02]  /*1650*/  IMAD R21, R4, R12, R21 ;  /* 0x0000000c04157224 */ /* 0x000fe400078e0215 */
[----:B------:R-:W-:Y:S02]  /*1660*/  IMAD R20, R3, R2, R20 ;  /* 0x0000000203147224 */ /* 0x000fe400078e0214 */
.L_x_20:
[----:B------:R-:W-:Y:S05]  /*1670*/  BRA.U !UP1, `(.L_x_21) ;  /* 0x00000001090c7547 */ /* 0x000fea000b800000 */
[----:B------:R-:W-:Y:S01]  /*1680*/  UCGABAR_WAIT ;  /* 0x0000000000007dc7 */ /* 0x000fe20008000000 */
[----:B------:R-:W-:Y:S01]  /*1690*/  CCTL.IVALL ;  /* 0x00000000ff00798f */ /* 0x000fe20002000000 */
[----:B------:R-:W-:Y:S05]  /*16a0*/  BRA `(.L_x_22) ;  /* 0x0000000000047947 */ /* 0x000fea0003800000 */
.L_x_21:
[----:B------:R-:W-:Y:S06]  /*16b0*/  BAR.SYNC.DEFER_BLOCKING 0x0 ;  /* 0x0000000000007b1d */ /* 0x000fec0000010000 */
.L_x_22:
[----:B------:R-:W-:Y:S05]  /*16c0*/  BRA.U UP2, `(.L_x_23) ;  /* 0x0000001502ec7547 */ /* 0x000fea000b800000 */
[----:B------:R-:W1:Y:S01]  /*16d0*/  LDCU UR4, c[0x0][0x38c] ;  /* 0x00007180ff0477ac */ /* 0x000e620008000800 */
[----:B------:R-:W2:Y:S01]  /*16e0*/  LDC R9, c[0x0][0x370] ;  /* 0x0000dc00ff097b82 */ /* 0x000ea20000000800 */
[----:B------:R-:W-:Y:S01]  /*16f0*/  IMAD.SHL.U32 R16, R11, 0x40, RZ ;  /* 0x000000400b107824 */ /* 0x000fe200078e00ff */
[----:B------:R-:W-:Y:S01]  /*1700*/  PLOP3.LUT P1, PT, PT, PT, UP5, 0x80, 0x8 ;  /* 0x000000000008781c */ /* 0x000fe20003f2f058 */
[----:B------:R-:W-:Y:S01]  /*1710*/  HFMA2 R12, -RZ, RZ, 0, 0 ;  /* 0x00000000ff0c7431 */ /* 0x000fe200000001ff */
[----:B------:R-:W-:Y:S01]  /*1720*/  UISETP.NE.AND UP1, UPT, UR10, URZ, UPT ;  /* 0x000000ff0a00728c */ /* 0x000fe2000bf25270 */
[----:B------:R-:W-:Y:S01]  /*1730*/  ISETP.NE.AND P4, PT, R10, RZ, P5 ;  /* 0x000000ff0a00720c */ /* 0x000fe20002f85270 */
[----:B------:R-:W-:Y:S01]  /*1740*/  IMAD.MOV.U32 R15, RZ, RZ, 0x1 ;  /* 0x00000001ff0f7424 */ /* 0x000fe200078e00ff */
[----:B------:R-:W-:Y:S01]  /*1750*/  PLOP3.LUT P1, PT, P1, PT, PT, 0x8, 0x80 ;  /* 0x000000000080781c */ /* 0x000fe20000f2e170 */
[----:B------:R-:W3:Y:S01]  /*1760*/  LDC R0, c[0x0][0x374] ;  /* 0x0000dd00ff007b82 */ /* 0x000ee20000000800 */
[----:B------:R-:W-:Y:S01]  /*1770*/  IMAD.MOV.U32 R14, RZ, RZ, RZ ;  /* 0x000000ffff0e7224 */ /* 0x000fe200078e00ff */
[----:B------:R-:W-:Y:S01]  /*1780*/  MOV R8, 0x1 ;  /* 0x0000000100087802 */ /* 0x000fe20000000f00 */
[----:B------:R-:W-:Y:S01]  /*1790*/  IMAD.MOV.U32 R10, RZ, RZ, RZ ;  /* 0x000000ffff0a7224 */ /* 0x000fe200078e00ff */
[----:B------:R-:W-:Y:S01]  /*17a0*/  LOP3.LUT R16, R16, 0x40, RZ, 0xc0, !PT ;  /* 0x0000004010107812 */ /* 0x000fe200078ec0ff */
[----:B------:R-:W4:Y:S01]  /*17b0*/  LDCU.64 UR14, c[0x0][0x348] ;  /* 0x00006900ff0e77ac */ /* 0x000f220008000a00 */
[----:B-1----:R-:W-:-:S02]  /*17c0*/  UIADD3 UR5, UPT, UPT, UR4, 0x3f, URZ ;  /* 0x0000003f04057890 */ /* 0x002fc4000fffe0ff */
[----:B------:R-:W-:Y:S02]  /*17d0*/  USEL UR22, UR6, 0x2, UP1 ;  /* 0x0000000206167887 */ /* 0x000fe40008800000 */
[----:B------:R-:W-:Y:S01]  /*17e0*/  USHF.R.S32.HI UR7, URZ, 0x1f, UR5 ;  /* 0x0000001fff077899 */ /* 0x000fe20008011405 */
[----:B------:R-:W-:-:S03]  /*17f0*/  UMOV UR23, URZ ;  /* 0x000000ff00177c82 */ /* 0x000fc60008000000 */
[----:B------:R-:W-:Y:S02]  /*1800*/  ULEA.HI UR7, UR7, UR5, URZ, 0x6 ;  /* 0x0000000507077291 */ /* 0x000fe4000f8f30ff */
[----:B------:R-:W-:Y:S02]  /*1810*/  UIADD3 UR5, UPT, UPT, UR4, -0x1, URZ ;  /* 0xffffffff04057890 */ /* 0x000fe4000fffe0ff */
[----:B------:R-:W-:Y:S02]  /*1820*/  USHF.R.S32.HI UR7, URZ, 0x6, UR7 ;  /* 0x00000006ff077899 */ /* 0x000fe40008011407 */
[----:B------:R-:W-:Y:S02]  /*1830*/  UISETP.GE.U32.AND UP2, UPT, UR5, -0x7f, UPT ;  /* 0xffffff810500788c */ /* 0x000fe4000bf46070 */
[----:B------:R-:W-:Y:S02]  /*1840*/  UISETP.LT.U32.AND UP0, UPT, UR7, 0xd, UPT ;  /* 0x0000000d0700788c */ /* 0x000fe4000bf01070 */
[----:B------:R-:W-:-:S02]  /*1850*/  UIADD3 UR4, UPT, UPT, UR4, 0x7e, URZ ;  /* 0x0000007e04047890 */ /* 0x000fc4000fffe0ff */
[----:B------:R-:W-:-:S04]  /*1860*/  USEL UR5, UR7, 0xd, UP0 ;  /* 0x0000000d07057887 */ /* 0x000fc80008000000 */
[----:B------:R-:W-:Y:S02]  /*1870*/  UIADD3 UR21, UPT, UPT, UR5, -0x1, URZ ;  /* 0xffffffff05157890 */ /* 0x000fe4000fffe0ff */
[----:B------:R-:W-:Y:S02]  /*1880*/  @UP2 UIADD3 UR21, UPT, UPT, UR5, URZ, URZ ;  /* 0x000000ff05152290 */ /* 0x000fe4000fffe0ff */
[----:B------:R-:W-:Y:S02]  /*1890*/  UIADD3 UR24, UPT, UPT, UR7, -UR5, URZ ;  /* 0x8000000507187290 */ /* 0x000fe4000fffe0ff */
[----:B------:R-:W-:Y:S02]  /*18a0*/  UIADD3 UR13, UPT, UPT, UR21, 0x1, URZ ;  /* 0x00000001150d7890 */ /* 0x000fe4000fffe0ff */
[----:B--2-4-:R-:W-:-:S12]  /*18b0*/  UIADD3 UR21, UPT, UPT, -UR21, URZ, URZ ;  /* 0x000000ff15157290 */ /* 0x014fd8000fffe1ff */
.L_x_43:
[----:B------:R-:W-:Y:S01]  /*18c0*/  UISETP.NE.AND UP0, UPT, UR37, URZ, UPT ;  /* 0x000000ff2500728c */ /* 0x000fe2000bf05270 */
[----:B------:R-:W1:Y:S08]  /*18d0*/  S2UR UR37, SR_CgaCtaId ;  /* 0x00000000002579c3 */ /* 0x000e700000008800 */
[----:B------:R-:W-:Y:S05]  /*18e0*/  BRA.U UP0, `(.L_x_24) ;  /* 0x0000000100347547 */ /* 0x000fea000b800000 */
[----:B------:R-:W2:Y:S01]  /*18f0*/  S2R R2, SR_CgaCtaId ;  /* 0x0000000000027919 */ /* 0x000ea20000008800 */
[----:B------:R-:W-:-:S04]  /*1900*/  MOV R3, 0x400 ;  /* 0x0000040000037802 */ /* 0x000fc80000000f00 */
[----:B--2---:R-:W-:Y:S02]  /*1910*/  LEA R3, R2, R3, 0x18 ;  /* 0x0000000302037211 */ /* 0x004fe400078ec0ff */
[----:B------:R-:W-:-:S03]  /*1920*/  SHF.L.U32 R2, R8, 0x1f, RZ ;  /* 0x0000001f08027819 */ /* 0x000fc600000006ff */
[----:B------:R-:W-:-:S04]  /*1930*/  IMAD R3, R10, 0x8, R3 ;  /* 0x000000080a037824 */ /* 0x000fc800078e0203 */
[----:B------:R-:W2:Y:S02]  /*1940*/  SYNCS.PHASECHK.TRANS64.TRYWAIT P0, [R3+URZ+0x190], R2 ;  /* 0x00019002030075a7 */ /* 0x000ea400080011ff */
[----:B--2---:R-:W-:Y:S05]  /*1950*/  @!P0 BRA `(.L_x_25) ;  /* 0x0000007400408947 */ /* 0x004fea0003800000 */
.L_x_159:
[----:B------:R-:W-:Y:S01]  /*1960*/  VIADD R10, R10, 0x1 ;  /* 0x000000010a0a7836 */ /* 0x000fe20000000000 */
[----:B------:R2:W-:Y:S04]  /*1970*/  SYNCS.ARRIVE.TRANS64.A1T0 RZ, [R3+URZ+0x180], RZ ;  /* 0x000180ff03ff79a7 */ /* 0x0005e800081000ff */
[----:B------:R-:W-:-:S04]  /*1980*/  ISETP.NE.AND P0, PT, R10, 0x2, PT ;  /* 0x000000020a00780c */ /* 0x000fc80003f05270 */
[----:B------:R-:W-:Y:S02]  /*1990*/  SEL R10, R10, RZ, P0 ;  /* 0x000000ff0a0a7207 */ /* 0x000fe40000000000 */
[----:B--2---:R-:W-:-:S04]  /*19a0*/  SEL R3, RZ, 0x1, P0 ;  /* 0x00000001ff037807 */ /* 0x004fc80000000000 */
[----:B------:R-:W-:-:S07]  /*19b0*/  LOP3.LUT R8, R8, R3, RZ, 0x3c, !PT ;  /* 0x0000000308087212 */ /* 0x000fce00078e3cff */
.L_x_24:
[----:B------:R-:W-:Y:S01]  /*19c0*/  UMOV UR6, 0x400 ;  /* 0x0000040000067882 */ /* 0x000fe20000000000 */
[----:B------:R-:W-:Y:S01]  /*19d0*/  LEA.HI R3, R21, R21, RZ, 0x1 ;  /* 0x0000001515037211 */ /* 0x000fe200078f08ff */
[----:B-1----:R-:W-:Y:S01]  /*19e0*/  ULEA UR6, UR37, UR6, 0x18 ;  /* 0x0000000625067291 */ /* 0x002fe2000f8ec0ff */
[----:B------:R-:W-:Y:S01]  /*19f0*/  SHF.L.U32 R2, R15, 0x1f, RZ ;  /* 0x0000001f0f027819 */ /* 0x000fe200000006ff */
[----:B------:R-:W-:Y:S01]  /*1a00*/  UISETP.GE.U32.AND UP0, UPT, UR4, 0x7f, UPT ;  /* 0x0000007f0400788c */ /* 0x000fe2000bf06070 */
[C---:B------:R-:W-:Y:S01]  /*1a10*/  R2UR UR9, R16.reuse ;  /* 0x00000000100972ca */ /* 0x040fe200000e0000 */
[----:B------:R-:W-:Y:S01]  /*1a20*/  ULEA UR8, UR23, UR6, 0x3 ;  /* 0x0000000617087291 */ /* 0x000fe2000f8e18ff */
[----:B------:R-:W-:Y:S01]  /*1a30*/  IMAD.SHL.U32 R3, R3, 0x40, RZ ;  /* 0x0000004003037824 */ /* 0x000fe200078e00ff */
[----:B------:R-:W-:Y:S01]  /*1a40*/  R2UR UR10, R16 ;  /* 0x00000000100a72ca */ /* 0x000fe200000e0000 */
[----:B------:R-:W-:-:S03]  /*1a50*/  UMOV UR25, URZ ;  /* 0x000000ff00197c82 */ /* 0x000fc60008000000 */
[----:B------:R-:W-:-:S03]  /*1a60*/  R2UR UR35, R3 ;  /* 0x00000000032372ca */ /* 0x000fc600000e0000 */
[----:B------:R1:W2:Y:S01]  /*1a70*/  SYNCS.PHASECHK.TRANS64.TRYWAIT P0, [UR8+0x68], R2 ;  /* 0x00006802ff0075a7 */ /* 0x0002a20008001108 */
[----:B------:R-:W-:-:S09]  /*1a80*/  R2UR UR8, R20 ;  /* 0x00000000140872ca */ /* 0x000fd200000e0000 */
[----:B------:R-:W-:-:S04]  /*1a90*/  ULOP3.LUT UR35, UR9, 0xffffff80, UR35, 0xf8, !UPT ;  /* 0xffffff8009237892 */ /* 0x000fc8000f8ef823 */
[----:B------:R-:W-:Y:S01]  /*1aa0*/  ULEA UR10, UR8, UR10, 0x7 ;  /* 0x0000000a080a7291 */ /* 0x000fe2000f8e38ff */
[----:B------:R-:W-:Y:S11]  /*1ab0*/  BRA.U !UP0, `(.L_x_26) ;  /* 0x0000000108bc7547 */ /* 0x000ff6000b800000 */
[----:B------:R-:W-:Y:S01]  /*1ac0*/  UMOV UR16, UR21 ;  /* 0x0000001500107c82 */ /* 0x000fe20008000000 */
[----:B------:R-:W-:Y:S01]  /*1ad0*/  UMOV UR17, UR23 ;  /* 0x0000001700117c82 */ /* 0x000fe20008000000 */
[----:B------:R-:W-:-:S05]  /*1ae0*/  UMOV UR34, URZ ;  /* 0x000000ff00227c82 */ /* 0x000fca0008000000 */
.L_x_32:
[----:B------:R-:W-:Y:S01]  /*1af0*/  ULEA UR33, UR17, UR6, 0x3 ;  /* 0x0000000611217291 */ /* 0x000fe2000f8e18ff */
[----:B------:R-:W-:Y:S01]  /*1b00*/  @P5 MOV R3, 0x8000 ;  /* 0x0000800000035802 */ /* 0x000fe20000000f00 */
[----:B-12-4-:R-:W-:Y:S10]  /*1b10*/  @P0 BRA `(.L_x_27) ;  /* 0x00000000000c0947 */ /* 0x016ff40003800000 */
[----:B------:R-:W-:-:S04]  /*1b20*/  SHF.L.U32 R5, R15, 0x1f, RZ ;  /* 0x0000001f0f057819 */ /* 0x000fc800000006ff */
[----:B------:R-:W2:Y:S02]  /*1b30*/  SYNCS.PHASECHK.TRANS64.TRYWAIT P0, [UR33+0x68], R5 ;  /* 0x00006805ff0075a7 */ /* 0x000ea40008001121 */
[----:B--2---:R-:W-:Y:S05]  /*1b40*/  @!P0 BRA `(.L_x_28) ;  /* 0x0000007000d88947 */ /* 0x004fea0003800000 */
.L_x_27:
[----:B------:R2:W-:Y:S01]  /*1b50*/  @P5 SYNCS.ARRIVE.TRANS64 RZ, [UR33], R3 ;  /* 0x00000003ffff59a7 */ /* 0x0005e20008000021 */
[----:B------:R-:W-:Y:S02]  /*1b60*/  ULOP3.LUT UR8, UR22, 0x2, URZ, 0xfc, !UPT ;  /* 0x0000000216087892 */ /* 0x000fe4000f8efcff */
[----:B------:R-:W-:Y:S02]  /*1b70*/  UIADD3 UR16, UPT, UPT, UR16, 0x1, URZ ;  /* 0x0000000110107890 */ /* 0x000fe4000fffe0ff */
[----:B------:R-:W-:Y:S02]  /*1b80*/  UISETP.NE.AND UP0, UPT, UR8, 0x2, UPT ;  /* 0x000000020800788c */ /* 0x000fe4000bf05270 */
[----:B------:R-:W-:-:S07]  /*1b90*/  UISETP.NE.AND UP2, UPT, UR16, 0x1, UPT ;  /* 0x000000011000788c */ /* 0x000fce000bf45270 */
[----:B------:R-:W-:Y:S05]  /*1ba0*/  BRA.U UP0, `(.L_x_29) ;  /* 0x0000000100047547 */ /* 0x000fea000b800000 */
[----:B------:R-:W-:Y:S05]  /*1bb0*/  BPT.TRAP 0x1 ;  /* 0x000000040000795c */ /* 0x000fea0000300000 */
.L_x_29:
[----:B------:R-:W-:Y:S04]  /*1bc0*/  BSSY.RECONVERGENT B0, `(.L_x_30) ;  /* 0x0000003000007945 */ /* 0x000fe80003800200 */
[----:B------:R-:W-:Y:S05]  /*1bd0*/  @!P4 BRA `(.L_x_31) ;  /* 0x000000000004c947 */ /* 0x000fea0003800000 */
[----:B------:R-:W-:Y:S05]  /*1be0*/  BPT.TRAP 0x1 ;  /* 0x000000040000795c */ /* 0x000fea0000300000 */
.L_x_31:
[----:B------:R-:W-:Y:S05]  /*1bf0*/  BSYNC.RECONVERGENT B0 ;  /* 0x0000000000007941 */ /* 0x000fea0003800200 */
.L_x_30:
[----:B------:R-:W-:Y:S02]  /*1c00*/  UIADD3 UR23, UPT, UPT, UR17, 0x1, URZ ;  /* 0x0000000111177890 */ /* 0x000fe4000fffe0ff */
[----:B------:R-:W-:Y:S02]  /*1c10*/  UIADD3 UR28, UP1, UPT, UR14, 0x80, URZ ;  /* 0x000000800e1c7890 */ /* 0x000fe4000ff3e0ff */
[----:B------:R-:W-:Y:S02]  /*1c20*/  UISETP.NE.AND UP0, UPT, UR23, 0xd, UPT ;  /* 0x0000000d1700788c */ /* 0x000fe4000bf05270 */
[----:B------:R-:W-:Y:S02]  /*1c30*/  ULOP3.LUT UR33, UR33, 0xfefffff8, URZ, 0xc0, !UPT ;  /* 0xfefffff821217892 */ /* 0x000fe4000f8ec0ff */
[----:B------:R-:W-:Y:S02]  /*1c40*/  USEL UR9, URZ, 0x1, UP0 ;  /* 0x00000001ff097887 */ /* 0x000fe40008000000 */
[----:B------:R-:W-:-:S02]  /*1c50*/  USEL UR23, UR23, URZ, UP0 ;  /* 0x000000ff17177287 */ /* 0x000fc40008000000 */
[----:B------:R-:W-:Y:S02]  /*1c60*/  UIADD3 UR26, UP0, UPT, UR14, 0x180, URZ ;  /* 0x000001800e1a7890 */ /* 0x000fe4000ff1e0ff */
[----:B------:R-:W-:Y:S01]  /*1c70*/  ULEA UR8, UR23, UR6, 0x3 ;  /* 0x0000000617087291 */ /* 0x000fe2000f8e18ff */
[----:B------:R-:W-:Y:S01]  /*1c80*/  LOP3.LUT R15, R15, UR9, RZ, 0x3c, !PT ;  /* 0x000000090f0f7c12 */ /* 0x000fe2000f8e3cff */
[----:B------:R-:W-:Y:S02]  /*1c90*/  UIADD3.X UR29, UPT, UPT, URZ, UR15, URZ, UP1, !UPT ;  /* 0x0000000fff1d7290 */ /* 0x000fe40008ffe4ff */
[----:B------:R-:W-:Y:S01]  /*1ca0*/  UIADD3.X UR27, UPT, UPT, URZ, UR15, URZ, UP0, !UPT ;  /* 0x0000000fff1b7290 */ /* 0x000fe200087fe4ff */
[----:B-1----:R-:W-:Y:S01]  /*1cb0*/  SHF.L.U32 R2, R15, 0x1f, RZ ;  /* 0x0000001f0f027819 */ /* 0x002fe200000006ff */
[----:B------:R-:W-:Y:S01]  /*1cc0*/  UMOV UR18, 0x0 ;  /* 0x0000000000127882 */ /* 0x000fe20000000000 */
[----:B------:R-:W-:Y:S01]  /*1cd0*/  UMOV UR19, 0x10000000 ;  /* 0x1000000000137882 */ /* 0x000fe20000000000 */
[----:B------:R-:W-:Y:S01]  /*1ce0*/  UMOV UR11, UR34 ;  /* 0x00000022000b7c82 */ /* 0x000fe20008000000 */
[----:B------:R4:W1:Y:S01]  /*1cf0*/  SYNCS.PHASECHK.TRANS64.TRYWAIT P0, [UR8+0x68], R2 ;  /* 0x00006802ff0075a7 */ /* 0x0008620008001108 */
[----:B------:R-:W-:Y:S01]  /*1d00*/  ULEA UR8, UR17, UR6, 0xd ;  /* 0x0000000611087291 */ /* 0x000fe2000f8e68ff */
[----:B------:R-:W-:Y:S01]  /*1d10*/  UMOV UR12, UR36 ;  /* 0x00000024000c7c82 */ /* 0x000fe20008000000 */
[----:B------:R-:W-:-:S02]  /*1d20*/  UMOV UR9, UR33 ;  /* 0x0000002100097c82 */ /* 0x000fc40008000000 */
[----:B------:R-:W-:Y:S02]  /*1d30*/  UIADD3 UR32, UPT, UPT, UR8, 0x4300, URZ ;  /* 0x0000430008207890 */ /* 0x000fe4000fffe0ff */
[----:B------:R-:W-:Y:S01]  /*1d40*/  UIADD3 UR8, UPT, UPT, UR8, 0x1e300, URZ ;  /* 0x0001e30008087890 */ /* 0x000fe2000fffe0ff */
[----:B------:R-:W-:Y:S01]  /*1d50*/  UMOV UR25, UR13 ;  /* 0x0000000d00197c82 */ /* 0x000fe20008000000 */
[----:B------:R-:W-:-:S05]  /*1d60*/  UMOV UR17, UR23 ;  /* 0x0000001700117c82 */ /* 0x000fca0008000000 */
[----:B------:R2:W-:Y:S02]  /*1d70*/  UTMALDG.3D.2CTA [UR32], [UR28], desc[UR18] ;  /* 0x000012201c0075b4 */ /* 0x0005e40008211000 */
[----:B------:R4:W-:Y:S01]  /*1d80*/  UTMALDG.3D.2CTA [UR8], [UR26], desc[UR18] ;  /* 0x000012081a0075b4 */ /* 0x0009e20008211000 */
[----:B--2---:R-:W-:Y:S01]  /*1d90*/  UIADD3 UR34, UPT, UPT, UR34, 0x40, URZ ;  /* 0x0000004022227890 */ /* 0x004fe2000fffe0ff */
[----:B------:R-:W-:Y:S11]  /*1da0*/  BRA.U UP2, `(.L_x_32) ;  /* 0xfffffffd02507547 */ /* 0x000ff6000b83ffff */
.L_x_26:
[----:B----4-:R-:W-:Y:S01]  /*1db0*/  ULEA UR8, UR23, UR6, 0x3 ;  /* 0x0000000617087291 */ /* 0x010fe2000f8e18ff */
[----:B-1----:R-:W-:Y:S01]  /*1dc0*/  SHF.L.U32 R2, R15, 0x1f, RZ ;  /* 0x0000001f0f027819 */ /* 0x002fe200000006ff */
[----:B------:R-:W-:Y:S01]  /*1dd0*/  @!P1 SYNCS.ARRIVE.TRANS64.A1T0 RZ, [UR6+0x118], RZ ;  /* 0x000118ffffff99a7 */ /* 0x000fe20008100006 */
[----:B------:R-:W-:-:S06]  /*1de0*/  UISETP.GT.AND UP0, UPT, UR7, UR5, UPT ;  /* 0x000000050700728c */ /* 0x000fcc000bf04270 */
[----:B--2---:R1:W2:Y:S03]  /*1df0*/  SYNCS.PHASECHK.TRANS64.TRYWAIT P0, [UR8+0x68], R2 ;  /* 0x00006802ff0075a7 */ /* 0x0042a60008001108 */
[----:B------:R-:W-:Y:S05]  /*1e00*/  BRA.U !UP0, `(.L_x_33) ;  /* 0x0000000108bc7547 */ /* 0x000fea000b800000 */
[----:B------:R-:W-:Y:S01]  /*1e10*/  UIADD3 UR26, UPT, UPT, UR24, UR25, URZ ;  /* 0x00000019181a7290 */ /* 0x000fe2000fffe0ff */
[----:B------:R-:W-:-:S11]  /*1e20*/  UMOV UR27, UR23 ;  /* 0x00000017001b7c82 */ /* 0x000fd60008000000 */
.L_x_39:
[----:B------:R-:W-:Y:S01]  /*1e30*/  ULEA UR17, UR27, UR6, 0x3 ;  /* 0x000000061b117291 */ /* 0x000fe2000f8e18ff */
[----:B--2---:R-:W-:Y:S01]  /*1e40*/  @P5 MOV R3, 0x8000 ;  /* 0x0000800000035802 */ /* 0x004fe20000000f00 */
[----:B-12---:R-:W-:Y:S10]  /*1e50*/  @P0 BRA `(.L_x_34) ;  /* 0x00000000000c0947 */ /* 0x006ff40003800000 */
[----:B------:R-:W-:-:S04]  /*1e60*/  SHF.L.U32 R5, R15, 0x1f, RZ ;  /* 0x0000001f0f057819 */ /* 0x000fc800000006ff */
[----:B------:R-:W2:Y:S02]  /*1e70*/  SYNCS.PHASECHK.TRANS64.TRYWAIT P0, [UR17+0x68], R5 ;  /* 0x00006805ff0075a7 */ /* 0x000ea40008001111 */
[----:B--2---:R-:W-:Y:S05]  /*1e80*/  @!P0 BRA `(.L_x_35) ;  /* 0x0000007000208947 */ /* 0x004fea0003800000 */
.L_x_34:
[----:B------:R2:W-:Y:S01]  /*1e90*/  @P5 SYNCS.ARRIVE.TRANS64 RZ, [UR17], R3 ;  /* 0x00000003ffff59a7 */ /* 0x0005e20008000011 */
[----:B------:R-:W-:-:S04]  /*1ea0*/  ULOP3.LUT UR8, UR22, 0x2, URZ, 0xfc, !UPT ;  /* 0x0000000216087892 */ /* 0x000fc8000f8efcff */
[----:B------:R-:W-:-:S09]  /*1eb0*/  UISETP.NE.AND UP0, UPT, UR8, 0x2, UPT ;  /* 0x000000020800788c */ /* 0x000fd2000bf05270 */
[----:B------:R-:W-:Y:S05]  /*1ec0*/  BRA.U UP0, `(.L_x_36) ;  /* 0x0000000100047547 */ /* 0x000fea000b800000 */
[----:B------:R-:W-:Y:S05]  /*1ed0*/  BPT.TRAP 0x1 ;  /* 0x000000040000795c */ /* 0x000fea0000300000 */
.L_x_36:
[----:B------:R-:W-:Y:S04]  /*1ee0*/  BSSY.RECONVERGENT B0, `(.L_x_37) ;  /* 0x0000003000007945 */ /* 0x000fe80003800200 */
[----:B------:R-:W-:Y:S05]  /*1ef0*/  @!P4 BRA `(.L_x_38) ;  /* 0x000000000004c947 */ /* 0x000fea0003800000 */
[----:B------:R-:W-:Y:S05]  /*1f00*/  BPT.TRAP 0x1 ;  /* 0x000000040000795c */ /* 0x000fea0000300000 */
.L_x_38:
[----:B------:R-:W-:Y:S05]  /*1f10*/  BSYNC.RECONVERGENT B0 ;  /* 0x0000000000007941 */ /* 0x000fea0003800200 */
.L_x_37:
[----:B------:R-:W-:Y:S02]  /*1f20*/  UIADD3 UR23, UPT, UPT, UR27, 0x1, URZ ;  /* 0x000000011b177890 */ /* 0x000fe4000fffe0ff */
[----:B------:R-:W-:Y:S02]  /*1f30*/  UIADD3 UR32, UP1, UPT, UR14, 0x80, URZ ;  /* 0x000000800e207890 */ /* 0x000fe4000ff3e0ff */
[----:B------:R-:W-:Y:S02]  /*1f40*/  UISETP.NE.AND UP0, UPT, UR23, 0xd, UPT ;  /* 0x0000000d1700788c */ /* 0x000fe4000bf05270 */
[----:B------:R-:W-:Y:S02]  /*1f50*/  USHF.L.U32 UR18, UR25, 0x6, URZ ;  /* 0x0000000619127899 */ /* 0x000fe400080006ff */
[----:B------:R-:W-:Y:S02]  /*1f60*/  USEL UR9, URZ, 0x1, UP0 ;  /* 0x00000001ff097887 */ /* 0x000fe40008000000 */
[----:B------:R-:W-:-:S02]  /*1f70*/  USEL UR23, UR23, URZ, UP0 ;  /* 0x000000ff17177287 */ /* 0x000fc40008000000 */
[----:B------:R-:W-:Y:S02]  /*1f80*/  UIADD3 UR30, UP0, UPT, UR14, 0x180, URZ ;  /* 0x000001800e1e7890 */ /* 0x000fe4000ff1e0ff */
[----:B------:R-:W-:Y:S01]  /*1f90*/  ULEA UR8, UR23, UR6, 0x3 ;  /* 0x0000000617087291 */ /* 0x000fe2000f8e18ff */
[----:B------:R-:W-:Y:S01]  /*1fa0*/  LOP3.LUT R15, R15, UR9, RZ, 0x3c, !PT ;  /* 0x000000090f0f7c12 */ /* 0x000fe2000f8e3cff */
[----:B------:R-:W-:Y:S02]  /*1fb0*/  ULOP3.LUT UR17, UR17, 0xfefffff8, URZ, 0xc0, !UPT ;  /* 0xfefffff811117892 */ /* 0x000fe4000f8ec0ff */
[----:B------:R-:W-:Y:S01]  /*1fc0*/  UIADD3.X UR33, UPT, UPT, URZ, UR15, URZ, UP1, !UPT ;  /* 0x0000000fff217290 */ /* 0x000fe20008ffe4ff */
[----:B-1----:R-:W-:Y:S01]  /*1fd0*/  SHF.L.U32 R2, R15, 0x1f, RZ ;  /* 0x0000001f0f027819 */ /* 0x002fe200000006ff */
[----:B------:R-:W-:Y:S01]  /*1fe0*/  UIADD3.X UR31, UPT, UPT, URZ, UR15, URZ, UP0, !UPT ;  /* 0x0000000fff1f7290 */ /* 0x000fe200087fe4ff */
[----:B------:R-:W-:Y:S02]  /*1ff0*/  UMOV UR28, 0x0 ;  /* 0x00000000001c7882 */ /* 0x000fe40000000000 */
[----:B------:R4:W1:Y:S01]  /*2000*/  SYNCS.PHASECHK.TRANS64.TRYWAIT P0, [UR8+0x68], R2 ;  /* 0x00006802ff0075a7 */ /* 0x0008620008001108 */
[----:B------:R-:W-:Y:S01]  /*2010*/  ULEA UR8, UR27, UR6, 0xd ;  /* 0x000000061b087291 */ /* 0x000fe2000f8e68ff */
[----:B------:R-:W-:Y:S01]  /*2020*/  UMOV UR29, 0x10000000 ;  /* 0x10000000001d7882 */ /* 0x000fe20000000000 */
[----:B------:R-:W-:-:S02]  /*2030*/  UMOV UR19, UR35 ;  /* 0x0000002300137c82 */ /* 0x000fc40008000000 */
[----:B------:R-:W-:Y:S02]  /*2040*/  UIADD3 UR16, UPT, UPT, UR8, 0x4300, URZ ;  /* 0x0000430008107890 */ /* 0x000fe4000fffe0ff */
[----:B------:R-:W-:Y:S01]  /*2050*/  UIADD3 UR8, UPT, UPT, UR8, 0x1e300, URZ ;  /* 0x0001e30008087890 */ /* 0x000fe2000fffe0ff */
[----:B------:R-:W-:Y:S01]  /*2060*/  UMOV UR20, UR36 ;  /* 0x0000002400147c82 */ /* 0x000fe20008000000 */
[----:B------:R-:W-:Y:S01]  /*2070*/  UMOV UR12, UR36 ;  /* 0x00000024000c7c82 */ /* 0x000fe20008000000 */
[----:B------:R-:W-:Y:S01]  /*2080*/  UMOV UR9, UR17 ;  /* 0x0000001100097c82 */ /* 0x000fe20008000000 */
[----:B------:R-:W-:Y:S01]  /*2090*/  UMOV UR11, UR18 ;  /* 0x00000012000b7c82 */ /* 0x000fe20008000000 */
[----:B------:R-:W-:Y:S02]  /*20a0*/  UIADD3 UR25, UPT, UPT, UR25, 0x1, URZ ;  /* 0x0000000119197890 */ /* 0x000fe4000fffe0ff */
[----:B------:R4:W-:Y:S01]  /*20b0*/  UTMALDG.3D.2CTA [UR16], [UR32], desc[UR28] ;  /* 0x00001c10200075b4 */ /* 0x0009e20008211000 */
[----:B------:R-:W-:Y:S01]  /*20c0*/  UMOV UR27, UR23 ;  /* 0x00000017001b7c82 */ /* 0x000fe20008000000 */
[----:B------:R-:W-:Y:S01]  /*20d0*/  UISETP.NE.AND UP0, UPT, UR25, UR26, UPT ;  /* 0x0000001a1900728c */ /* 0x000fe2000bf05270 */
[----:B------:R4:W-:Y:S08]  /*20e0*/  UTMALDG.3D.2CTA [UR8], [UR30], desc[UR28] ;  /* 0x00001c081e0075b4 */ /* 0x0009f00008211000 */
[----:B----4-:R-:W-:Y:S05]  /*20f0*/  BRA.U UP0, `(.L_x_39) ;  /* 0xfffffffd004c7547 */ /* 0x010fea000b83ffff */
.L_x_33:
[----:B-1----:R-:W-:Y:S01]  /*2100*/  LEA R2, R14, UR6, 0x3 ;  /* 0x000000060e027c11 */ /* 0x002fe2000f8e18ff */
[----:B------:R-:W-:Y:S01]  /*2110*/  NOP ;  /* 0x0000000000007918 */ /* 0x000fe20000000000 */
[----:B--2---:R-:W-:Y:S02]  /*2120*/  SHF.L.U32 R3, R12, 0x1f, RZ ;  /* 0x0000001f0c037819 */ /* 0x004fe400000006ff */
[----:B------:R-:W-:Y:S02]  /*2130*/  LEA R4, R14, UR6, 0x4 ;  /* 0x000000060e047c11 */ /* 0x000fe4000f8e20ff */
[----:B------:R-:W1:Y:S02]  /*2140*/  SYNCS.PHASECHK.TRANS64.TRYWAIT P0, [R2+URZ+0x120], R3 ;  /* 0x00012003020075a7 */ /* 0x000e6400080011ff */
[----:B-1----:R-:W-:Y:S05]  /*2150*/  @!P0 BRA `(.L_x_40) ;  /* 0x0000006c00848947 */ /* 0x002fea0003800000 */
.L_x_162:
[----:B------:R-:W2:Y:S01]  /*2160*/  LDS.128 R4, [R4+0x1b0] ;  /* 0x0001b00004047984 */ /* 0x000ea20000000c00 */
[----:B------:R-:W-:Y:S01]  /*2170*/  ISETP.GE.AND P0, PT, R26, 0x1, PT ;  /* 0x000000011a00780c */ /* 0x000fe20003f06270 */
[----:B-1----:R-:W-:Y:S01]  /*2180*/  VIADD R2, R2, 0x130 ;  /* 0x0000013002027836 */ /* 0x002fe20000000000 */
[----:B------:R-:W-:Y:S01]  /*2190*/  @!PT LDS RZ, [RZ] ;  /* 0x00000000fffff984 */ /* 0x000fe20000000800 */
[----:B------:R-:W-:Y:S01]  /*21a0*/  @!PT LDS RZ, [RZ] ;  /* 0x00000000fffff984 */ /* 0x000fe20000000800 */
[----:B------:R-:W-:Y:S01]  /*21b0*/  @!PT LDS RZ, [RZ] ;  /* 0x00000000fffff984 */ /* 0x000fe20000000800 */
[----:B------:R-:W-:Y:S01]  /*21c0*/  @!PT LDS RZ, [RZ] ;  /* 0x00000000fffff984 */ /* 0x000fe20000000800 */
[----:B------:R1:W-:Y:S06]  /*21d0*/  MEMBAR.ALL.CTA ;  /* 0x0000000000007992 */ /* 0x0003ec0000008000 */
[----:B-1----:R-:W1:Y:S01]  /*21e0*/  FENCE.VIEW.ASYNC.S ;  /* 0x00000000000073c6 */ /* 0x002e620000000000 */
[----:B------:R-:W-:-:S04]  /*21f0*/  PRMT R2, RZ, 0x654, R2 ;  /* 0x00000654ff027816 */ /* 0x000fc80000000002 */
[----:B-1----:R1:W-:Y:S01]  /*2200*/  SYNCS.ARRIVE.TRANS64.RED.A1T0 RZ, [R2+URZ], RZ ;  /* 0x000000ff02ff79a7 */ /* 0x0023e200081004ff */
[----:B--2---:R-:W-:-:S13]  /*2210*/  LOP3.LUT P2, RZ, R6, 0x1, RZ, 0xc0, !PT ;  /* 0x0000000106ff7812 */ /* 0x004fda000784c0ff */
[----:B------:R-:W-:Y:S01]  /*2220*/  @P2 SHF.R.U32.HI R3, RZ, 0x10, R5 ;  /* 0x00000010ff032819 */ /* 0x000fe20000011605 */
[----:B------:R-:W-:Y:S01]  /*2230*/  VOTEU.ANY UP0, P2 ;  /* 0x0000000000ff7886 */ /* 0x000fe20001000100 */
[----:B------:R-:W-:Y:S02]  /*2240*/  @P2 MOV R13, R4 ;  /* 0x00000004000d2202 */ /* 0x000fe40000000f00 */
[----:B------:R-:W-:Y:S02]  /*2250*/  @P2 R2UR.BROADCAST UR8, R3 ;  /* 0x00000000030822ca */ /* 0x000fe400008e0000 */
[----:B------:R-:W-:-:S11]  /*2260*/  @P2 LOP3.LUT R11, R5, 0xffff, RZ, 0xc0, !PT ;  /* 0x0000ffff050b2812 */ /* 0x000fd600078ec0ff */
[----:B------:R-:W-:Y:S01]  /*2270*/  @UP0 UMOV UR36, UR8 ;  /* 0x0000000800240c82 */ /* 0x000fe20008000000 */
[----:B-1----:R-:W-:Y:S05]  /*2280*/  @!P0 BRA `(.L_x_41) ;  /* 0x0000000000b88947 */ /* 0x002fea0003800000 */
[----:B------:R-:W3:Y:S01]  /*2290*/  LDC.64 R4, c[0x0][0xb18] ;  /* 0x0002c600ff047b82 */ /* 0x000ee20000000a00 */
[----:B------:R-:W-:-:S07]  /*22a0*/  ISETP.NE.AND P3, PT, R26, 0x1, PT ;  /* 0x000000011a00780c */ /* 0x000fce0003f65270 */
[----:B------:R-:W1:Y:S08]  /*22b0*/  LDC.64 R6, c[0x0][0xb10] ;  /* 0x0002c400ff067b82 */ /* 0x000e700000000a00 */
[----:B------:R-:W2:Y:S08]  /*22c0*/  LDC R17, c[0x0][0xb20] ;  /* 0x0002c800ff117b82 */ /* 0x000eb00000000800 */
[----:B------:R-:W4:Y:S01]  /*22d0*/  LDC R18, c[0x0][0xb0c] ;  /* 0x0002c300ff127b82 */ /* 0x000f220000000800 */
[----:B---3--:R-:W-:Y:S01]  /*22e0*/  IMAD.HI.U32 R22, R0, R5, RZ ;  /* 0x0000000500167227 */ /* 0x008fe200078e00ff */
[----:B------:R-:W-:-:S06]  /*22f0*/  ISETP.NE.AND P0, PT, R4, 0x1, PT ;  /* 0x000000010400780c */ /* 0x000fcc0003f05270 */
[----:B------:R-:W3:Y:S01]  /*2300*/  LDC.64 R2, c[0x0][0xb28] ;  /* 0x0002ca00ff027b82 */ /* 0x000ee20000000a00 */
[----:B-1----:R-:W-:-:S04]  /*2310*/  IMAD.HI.U32 R20, R9, R6, RZ ;  /* 0x0000000609147227 */ /* 0x002fc800078e00ff */
[----:B------:R-:W-:Y:S01]  /*2320*/  IMAD.HI.U32 R24, R13, R6, RZ ;  /* 0x000000060d187227 */ /* 0x000fe200078e00ff */
[----:B------:R-:W-:Y:S02]  /*2330*/  SHF.R.U32.HI R20, RZ, R7, R20 ;  /* 0x00000007ff147219 */ /* 0x000fe40000011614 */
[----:B--2---:R-:W-:Y:S01]  /*2340*/  SHF.R.U32.HI R19, RZ, R17, R22 ;  /* 0x00000011ff137219 */ /* 0x004fe20000011616 */
[----:B------:R-:W-:Y:S01]  /*2350*/  IMAD.HI.U32 R22, R11, R5, RZ ;  /* 0x000000050b167227 */ /* 0x000fe200078e00ff */
[----:B------:R-:W-:Y:S02]  /*2360*/  SHF.R.U32.HI R24, RZ, R7, R24 ;  /* 0x00000007ff187219 */ /* 0x000fe40000011618 */
[----:B------:R-:W-:Y:S02]  /*2370*/  SEL R19, R0, R19, !P0 ;  /* 0x0000001300137207 */ /* 0x000fe40004000000 */
[----:B------:R-:W-:Y:S02]  /*2380*/  SHF.R.U32.HI R22, RZ, R17, R22 ;  /* 0x00000011ff167219 */ /* 0x000fe40000011616 */
[----:B----4-:R-:W-:-:S02]  /*2390*/  ISETP.NE.AND P1, PT, R18, 0x1, PT ;  /* 0x000000011200780c */ /* 0x010fc40003f25270 */
[----:B------:R-:W-:Y:S02]  /*23a0*/  SEL R5, R11, R22, !P0 ;  /* 0x000000160b057207 */ /* 0x000fe40004000000 */
[----:B------:R-:W-:Y:S02]  /*23b0*/  SEL R21, R9, R20, !P1 ;  /* 0x0000001409157207 */ /* 0x000fe40004800000 */
[----:B------:R-:W-:Y:S01]  /*23c0*/  SEL R7, R13, R24, !P1 ;  /* 0x000000180d077207 */ /* 0x000fe20004800000 */
[----:B---3--:R-:W-:Y:S01]  /*23d0*/  IMAD.HI.U32 R20, R19, R2, RZ ;  /* 0x0000000213147227 */ /* 0x008fe200078e00ff */
[----:B------:R-:W-:-:S03]  /*23e0*/  IADD3 R17, PT, PT, -R5, RZ, RZ ;  /* 0x000000ff05117210 */ /* 0x000fc60007ffe1ff */
        /* <DEDUP_REMOVED lines=11> */
[----:B------:R-:W-:-:S04]  /*24a0*/  @!P0 IMAD.HI.U32 R20, R7, R2, RZ ;  /* 0x0000000207148227 */ /* 0x000fc800078e00ff */
[----:B------:R-:W-:Y:S01]  /*24b0*/  IMAD.MOV R2, RZ, RZ, -R6 ;  /* 0x000000ffff027224 */ /* 0x000fe200078e0a06 */
[----:B------:R-:W-:-:S03]  /*24c0*/  @!P0 SHF.R.U32.HI R20, RZ, R3, R20 ;  /* 0x00000003ff148219 */ /* 0x000fc60000011614 */
[----:B------:R-:W-:Y:S01]  /*24d0*/  IMAD R2, R26, R2, R5 ;  /* 0x000000021a027224 */ /* 0x000fe200078e0205 */
        /* <DEDUP_REMOVED lines=9> */
.L_x_41:
[----:B------:R-:W1:Y:S02]  /*2570*/  LDCU UR8, c[0x0][0xb30] ;  /* 0x00016600ff0877ac */ /* 0x000e640008000800 */
[----:B-1----:R-:W-:-:S09]  /*2580*/  UISETP.NE.AND UP0, UPT, UR8, 0x1, UPT ;  /* 0x000000010800788c */ /* 0x002fd2000bf05270 */
[----:B------:R-:W-:Y:S05]  /*2590*/  BRA.U UP0, `(.L_x_42) ;  /* 0x0000000100407547 */ /* 0x000fea000b800000 */
[----:B------:R-:W1:Y:S08]  /*25a0*/  LDC.64 R4, c[0x0][0xb10] ;  /* 0x0002c400ff047b82 */ /* 0x000e700000000a00 */
[----:B------:R-:W2:Y:S08]  /*25b0*/  LDC.64 R2, c[0x0][0xb18] ;  /* 0x0002c600ff027b82 */ /* 0x000eb00000000a00 */
[----:B------:R-:W4:Y:S08]  /*25c0*/  LDC R6, c[0x0][0xb20] ;  /* 0x0002c800ff067b82 */ /* 0x000f300000000800 */
[----:B------:R-:W3:Y:S01]  /*25d0*/  LDC R18, c[0x0][0xb0c] ;  /* 0x0002c300ff127b82 */ /* 0x000ee20000000800 */
[----:B-1----:R-:W-:-:S05]  /*25e0*/  IMAD.HI.U32 R4, R13, R4, RZ ;  /* 0x000000040d047227 */ /* 0x002fca00078e00ff */
[----:B------:R-:W-:Y:S01]  /*25f0*/  SHF.R.U32.HI R4, RZ, R5, R4 ;  /* 0x00000005ff047219 */ /* 0x000fe20000011604 */
[----:B--2---:R-:W-:Y:S01]  /*2600*/  IMAD.HI.U32 R3, R11, R3, RZ ;  /* 0x000000030b037227 */ /* 0x004fe200078e00ff */
[----:B------:R-:W-:-:S04]  /*2610*/  ISETP.NE.AND P0, PT, R2, 0x1, PT ;  /* 0x000000010200780c */ /* 0x000fc80003f05270 */
[----:B----4-:R-:W-:-:S04]  /*2620*/  SHF.R.U32.HI R6, RZ, R6, R3 ;  /* 0x00000006ff067219 */ /* 0x010fc80000011603 */
[----:B------:R-:W-:Y:S02]  /*2630*/  SEL R3, R11, R6, !P0 ;  /* 0x000000060b037207 */ /* 0x000fe40004000000 */
[----:B---3--:R-:W-:-:S04]  /*2640*/  ISETP.NE.AND P1, PT, R18, 0x1, PT ;  /* 0x000000011200780c */ /* 0x008fc80003f25270 */
[----:B------:R-:W-:-:S05]  /*2650*/  SEL R4, R13, R4, !P1 ;  /* 0x000000040d047207 */ /* 0x000fca0004800000 */
[----:B------:R-:W-:Y:S02]  /*2660*/  IMAD.IADD R5, R3, 0x1, -R4 ;  /* 0x0000000103057824 */ /* 0x000fe400078e0a04 */
[----:B------:R-:W-:Y:S02]  /*2670*/  IMAD.IADD R3, R4, 0x1, -R3 ;  /* 0x0000000104037824 */ /* 0x000fe400078e0a03 */
[----:B------:R-:W-:Y:S02]  /*2680*/  IMAD R13, R5, R18, R13 ;  /* 0x00000012050d7224 */ /* 0x000fe400078e020d */
[----:B------:R-:W-:-:S07]  /*2690*/  IMAD R11, R3, R2, R11 ;  /* 0x00000002030b7224 */ /* 0x000fce00078e020b */
.L_x_42:
[----:B------:R-:W-:Y:S01]  /*26a0*/  VIADD R14, R14, 0x1 ;  /* 0x000000010e0e7836 */ /* 0x000fe20000000000 */
[----:B------:R-:W-:Y:S01]  /*26b0*/  PLOP3.LUT P1, PT, PT, PT, PT, 0x80, 0x8 ;  /* 0x000000000008781c */ /* 0x000fe20003f2f070 */
[----:B------:R-:W-:Y:S02]  /*26c0*/  IMAD.IADD R21, R13, 0x1, R60 ;  /* 0x000000010d157824 */ /* 0x000fe400078e023c */
[----:B------:R-:W-:Y:S01]  /*26d0*/  IMAD.IADD R20, R11, 0x1, R58 ;  /* 0x000000010b147824 */ /* 0x000fe200078e023a */
[----:B------:R-:W-:-:S04]  /*26e0*/  ISETP.NE.AND P0, PT, R14, 0x2, PT ;  /* 0x000000020e00780c */ /* 0x000fc80003f05270 */
[----:B------:R-:W-:Y:S02]  /*26f0*/  SEL R3, RZ, 0x1, P0 ;  /* 0x00000001ff037807 */ /* 0x000fe40000000000 */
[----:B------:R-:W-:Y:S02]  /*2700*/  SEL R14, R14, RZ, P0 ;  /* 0x000000ff0e0e7207 */ /* 0x000fe40000000000 */
[----:B------:R-:W-:Y:S01]  /*2710*/  LOP3.LUT R12, R12, R3, RZ, 0x3c, !PT ;  /* 0x000000030c0c7212 */ /* 0x000fe200078e3cff */
[----:B------:R-:W-:Y:S06]  /*2720*/  @P2 BRA `(.L_x_43) ;  /* 0xfffffff000642947 */ /* 0x000fec000383ffff */
[----:B------:R-:W-:Y:S01]  /*2730*/  UIADD3 UR6, UPT, UPT, UR6, 0x68, URZ ;  /* 0x0000006806067890 */ /* 0x000fe2000fffe0ff */
[----:B------:R-:W-:-:S03]  /*2740*/  SHF.L.U32 R3, R15, 0x1f, RZ ;  /* 0x0000001f0f037819 */ /* 0x000fc600000006ff */
[----:B------:R-:W-:-:S09]  /*2750*/  ULEA UR4, UR23, UR6, 0x3 ;  /* 0x0000000617047291 */ /* 0x000fd2000f8e18ff */
[----:B------:R-:W1:Y:S02]  /*2760*/  SYNCS.PHASECHK.TRANS64.TRYWAIT P0, [UR4], R3 ;  /* 0x00000003ff0075a7 */ /* 0x000e640008001104 */
[----:B-1----:R-:W-:Y:S05]  /*2770*/  @!P0 BRA `(.L_x_44) ;  /* 0x0000006800108947 */ /* 0x002fea0003800000 */
.L_x_164:
[----:B------:R-:W-:-:S04]  /*2780*/  UIADD3 UR5, UPT, UPT, UR23, 0x1, URZ ;  /* 0x0000000117057890 */ /* 0x000fc8000fffe0ff */
[----:B------:R-:W-:-:S04]  /*2790*/  UISETP.NE.AND UP0, UPT, UR5, 0xd, UPT ;  /* 0x0000000d0500788c */ /* 0x000fc8000bf05270 */
[----:B------:R-:W-:Y:S02]  /*27a0*/  USEL UR7, URZ, 0x1, UP0 ;  /* 0x00000001ff077887 */ /* 0x000fe40008000000 */
[----:B------:R-:W-:-:S04]  /*27b0*/  USEL UR5, UR5, URZ, UP0 ;  /* 0x000000ff05057287 */ /* 0x000fc80008000000 */
[----:B------:R-:W-:Y:S01]  /*27c0*/  ULEA UR4, UR5, UR6, 0x3 ;  /* 0x0000000605047291 */ /* 0x000fe2000f8e18ff */
[----:B------:R-:W-:-:S04]  /*27d0*/  LOP3.LUT R2, R15, UR7, RZ, 0x3c, !PT ;  /* 0x000000070f027c12 */ /* 0x000fc8000f8e3cff */
[----:B-1----:R-:W-:-:S04]  /*27e0*/  SHF.L.U32 R3, R2, 0x1f, RZ ;  /* 0x0000001f02037819 */ /* 0x002fc800000006ff */
[----:B------:R-:W1:Y:S02]  /*27f0*/  SYNCS.PHASECHK.TRANS64.TRYWAIT P0, [UR4], R3 ;  /* 0x00000003ff0075a7 */ /* 0x000e640008001104 */
[----:B-1----:R-:W-:Y:S05]  /*2800*/  @!P0 BRA `(.L_x_45) ;  /* 0x0000006800048947 */ /* 0x002fea0003800000 */
.L_x_166:
        /* <DEDUP_REMOVED lines=9> */
.L_x_168:
        /* <DEDUP_REMOVED lines=9> */
.L_x_170:
        /* <DEDUP_REMOVED lines=9> */
.L_x_172:
        /* <DEDUP_REMOVED lines=9> */
.L_x_174:
        /* <DEDUP_REMOVED lines=9> */
.L_x_176:
        /* <DEDUP_REMOVED lines=9> */
.L_x_178:
        /* <DEDUP_REMOVED lines=9> */
.L_x_180:
        /* <DEDUP_REMOVED lines=9> */
.L_x_182:
        /* <DEDUP_REMOVED lines=9> */
.L_x_184:
        /* <DEDUP_REMOVED lines=9> */
.L_x_186:
[----:B------:R-:W-:-:S04]  /*2db0*/  UIADD3 UR5, UPT, UPT, UR5, 0x1, URZ ;  /* 0x0000000105057890 */ /* 0x000fc8000fffe0ff */
[----:B------:R-:W-:-:S04]  /*2dc0*/  UISETP.NE.AND UP0, UPT, UR5, 0xd, UPT ;  /* 0x0000000d0500788c */ /* 0x000fc8000bf05270 */
[----:B------:R-:W-:Y:S02]  /*2dd0*/  USEL UR4, URZ, 0x1, UP0 ;  /* 0x00000001ff047887 */ /* 0x000fe40008000000 */
[----:B------:R-:W-:-:S04]  /*2de0*/  USEL UR5, UR5, URZ, UP0 ;  /* 0x000000ff05057287 */ /* 0x000fc80008000000 */
[----:B------:R-:W-:Y:S01]  /*2df0*/  ULEA UR5, UR5, UR6, 0x3 ;  /* 0x0000000605057291 */ /* 0x000fe2000f8e18ff */
[----:B-1----:R-:W-:-:S04]  /*2e00*/  LOP3.LUT R3, R2, UR4, RZ, 0x3c, !PT ;  /* 0x0000000402037c12 */ /* 0x002fc8000f8e3cff */
[----:B------:R-:W-:Y:S01]  /*2e10*/  SHF.L.U32 R3, R3, 0x1f, RZ ;  /* 0x0000001f03037819 */ /* 0x000fe200000006ff */
[----:B---3--:R-:W-:-:S07]  /*2e20*/  IMAD.U32 R0, RZ, RZ, UR5 ;  /* 0x00000005ff007e24 */ /* 0x008fce000f8e00ff */
.L_x_56:
[----:B-1----:R1:W2:Y:S02]  /*2e30*/  SYNCS.PHASECHK.TRANS64.TRYWAIT P0, [R0+URZ], R3 ;  /* 0x00000003000075a7 */ /* 0x0022a400080011ff */
[----:B--2---:R-:W-:Y:S05]  /*2e40*/  @!P0 NANOSLEEP.SYNCS 0x989680 ;  /* 0x009896800000895d */ /* 0x004fea0003900000 */
[----:B------:R-:W2:Y:S02]  /*2e50*/  @!P0 SYNCS.PHASECHK.TRANS64 P0, [R0+URZ], R3 ;  /* 0x00000003000085a7 */ /* 0x000ea400080010ff */
[----:B--2---:R-:W-:Y:S05]  /*2e60*/  @P0 EXIT ;  /* 0x000000000000094d */ /* 0x004fea0003800000 */
[----:B------:R-:W-:Y:S05]  /*2e70*/  BRA `(.L_x_56) ;  /* 0xfffffffc00ec7947 */ /* 0x000fea000383ffff */
.L_x_23:
[----:B------:R-:W-:-:S04]  /*2e80*/  UISETP.NE.AND UP1, UPT, UR37, URZ, UPT ;  /* 0x000000ff2500728c */ /* 0x000fc8000bf25270 */
[----:B------:R-:W-:-:S09]  /*2e90*/  UISETP.NE.OR UP1, UPT, UR10, 0x1, UP1 ;  /* 0x000000010a00788c */ /* 0x000fd20008f25670 */
[----:B------:R-:W-:Y:S05]  /*2ea0*/  BRA.U UP1, `(.L_x_57) ;  /* 0x00000005014c7547 */ /* 0x000fea000b800000 */
[----:B------:R-:W-:Y:S01]  /*2eb0*/  HFMA2 R11, -RZ, RZ, 0, 0 ;  /* 0x00000000ff0b7431 */ /* 0x000fe200000001ff */
[----:B------:R-:W-:Y:S01]  /*2ec0*/  ISETP.GE.U32.AND P2, PT, R10, 0x2, PT ;  /* 0x000000020a00780c */ /* 0x000fe20003f46070 */
[----:B------:R-:W-:Y:S01]  /*2ed0*/  IMAD.MOV.U32 R12, RZ, RZ, 0x1 ;  /* 0x00000001ff0c7424 */ /* 0x000fe200078e00ff */
[----:B------:R-:W-:Y:S01]  /*2ee0*/  CS2R R8, SRZ ;  /* 0x0000000000087805 */ /* 0x000fe2000001ff00 */
[----:B------:R-:W-:Y:S01]  /*2ef0*/  IMAD.MOV.U32 R3, RZ, RZ, RZ ;  /* 0x000000ffff037224 */ /* 0x000fe200078e00ff */
[----:B------:R-:W-:Y:S01]  /*2f00*/  UMOV UR4, 0x400 ;  /* 0x0000040000047882 */ /* 0x000fe20000000000 */
[----:B------:R-:W-:Y:S01]  /*2f10*/  UMOV UR6, URZ ;  /* 0x000000ff00067c82 */ /* 0x000fe20008000000 */
[----:B------:R-:W-:-:S12]  /*2f20*/  ULEA UR37, UR37, UR4, 0x18 ;  /* 0x0000000425257291 */ /* 0x000fd8000f8ec0ff */
.L_x_61:
[----:B------:R-:W-:Y:S02]  /*2f30*/  LEA R0, R3, UR37, 0x3 ;  /* 0x0000002503007c11 */ /* 0x000fe4000f8e18ff */
[----:B------:R-:W-:-:S03]  /*2f40*/  SHF.L.U32 R5, R8, 0x1f, RZ ;  /* 0x0000001f08057819 */ /* 0x000fc600000006ff */
[----:B------:R-:W-:Y:S01]  /*2f50*/  VIADD R4, R0, 0x190 ;  /* 0x0000019000047836 */ /* 0x000fe20000000000 */
[----:B------:R-:W1:Y:S02]  /*2f60*/  SYNCS.PHASECHK.TRANS64.TRYWAIT P0, [R0+URZ+0x180], R5 ;  /* 0x00018005000075a7 */ /* 0x000e6400080011ff */
[----:B-1----:R-:W-:Y:S05]  /*2f70*/  @!P0 BRA `(.L_x_58) ;  /* 0x0000006400308947 */ /* 0x002fea0003800000 */
.L_x_187:
[----:B------:R-:W-:Y:S01]  /*2f80*/  ULEA UR5, UR6, UR37, 0x3 ;  /* 0x0000002506057291 */ /* 0x000fe2000f8e18ff */
[----:B------:R-:W-:Y:S01]  /*2f90*/  PRMT R4, RZ, 0x654, R4 ;  /* 0x00000654ff047816 */ /* 0x000fe20000000004 */
[----:B-1----:R-:W-:Y:S01]  /*2fa0*/  @!P2 IMAD.MOV.U32 R5, RZ, RZ, 0x10 ;  /* 0x00000010ff05a424 */ /* 0x002fe200078e00ff */
[----:B------:R-:W-:Y:S01]  /*2fb0*/  SHF.L.U32 R7, R12, 0x1f, RZ ;  /* 0x0000001f0c077819 */ /* 0x000fe200000006ff */
[----:B------:R-:W-:Y:S01]  /*2fc0*/  UIADD3 UR4, UPT, UPT, UR5, 0x120, URZ ;  /* 0x0000012005047890 */ /* 0x000fe2000fffe0ff */
[----:B------:R1:W-:Y:S05]  /*2fd0*/  SYNCS.ARRIVE.TRANS64.RED.A1T0 RZ, [R4+URZ], RZ ;  /* 0x000000ff04ff79a7 */ /* 0x0003ea00081004ff */
[----:B------:R-:W-:Y:S01]  /*2fe0*/  IMAD.U32 R13, RZ, RZ, UR4 ;  /* 0x00000004ff0d7e24 */ /* 0x000fe2000f8e00ff */
[----:B------:R-:W2:Y:S04]  /*2ff0*/  SYNCS.PHASECHK.TRANS64.TRYWAIT P0, [UR5+0x130], R7 ;  /* 0x00013007ff0075a7 */ /* 0x000ea80008001105 */
[----:B------:R-:W-:Y:S01]  /*3000*/  PRMT R13, R10, 0x654, R13 ;  /* 0x000006540a0d7816 */ /* 0x000fe2000000000d */
[----:B-12---:R-:W-:Y:S06]  /*3010*/  @!P0 BRA `(.L_x_59) ;  /* 0x00000064001c8947 */ /* 0x006fec0003800000 */
.L_x_189:
[----:B------:R-:W-:Y:S01]  /*3020*/  ULEA UR4, UR6, UR37, 0x4 ;  /* 0x0000002506047291 */ /* 0x000fe2000f8e20ff */
[----:B------:R-:W-:Y:S01]  /*3030*/  SEL R2, R13, R2, !P2 ;  /* 0x000000020d027207 */ /* 0x000fe20005000000 */
[----:B------:R-:W-:Y:S01]  /*3040*/  UIADD3 UR5, UPT, UPT, UR5, 0x120, URZ ;  /* 0x0000012005057890 */ /* 0x000fe2000fffe0ff */
[----:B-1----:R-:W-:Y:S01]  /*3050*/  LEA R0, R11, UR37, 0x3 ;  /* 0x000000250b007c11 */ /* 0x002fe2000f8e18ff */
[----:B------:R-:W-:Y:S01]  /*3060*/  UIADD3 UR4, UPT, UPT, UR4, 0x1b0, URZ ;  /* 0x000001b004047890 */ /* 0x000fe2000fffe0ff */
[----:B------:R1:W-:Y:S01]  /*3070*/  @!P2 SYNCS.ARRIVE.TRANS64.RED RZ, [R2+URZ], R5 ;  /* 0x0000000502ffa9a7 */ /* 0x0003e200080004ff */
[----:B------:R-:W-:Y:S01]  /*3080*/  UIADD3 UR6, UPT, UPT, UR6, 0x1, URZ ;  /* 0x0000000106067890 */ /* 0x000fe2000fffe0ff */
[----:B------:R-:W-:-:S03]  /*3090*/  VIADD R3, R3, 0x1 ;  /* 0x0000000103037836 */ /* 0x000fc60000000000 */
[----:B------:R-:W-:Y:S02]  /*30a0*/  UISETP.NE.AND UP0, UPT, UR6, 0x2, UPT ;  /* 0x000000020600788c */ /* 0x000fe4000bf05270 */
[----:B------:R-:W-:Y:S01]  /*30b0*/  ISETP.NE.AND P0, PT, R3, 0x2, PT ;  /* 0x000000020300780c */ /* 0x000fe20003f05270 */
[----:B------:R-:W-:Y:S06]  /*30c0*/  UGETNEXTWORKID.BROADCAST [UR4], [UR5] ;  /* 0x00000000040073ca */ /* 0x000fec0008000100 */
[----:B------:R-:W-:Y:S02]  /*30d0*/  USEL UR4, URZ, 0x1, UP0 ;  /* 0x00000001ff047887 */ /* 0x000fe40008000000 */
[----:B------:R-:W-:-:S04]  /*30e0*/  USEL UR6, UR6, URZ, UP0 ;  /* 0x000000ff06067287 */ /* 0x000fc80008000000 */
[----:B------:R-:W-:Y:S02]  /*30f0*/  LOP3.LUT R12, R12, UR4, RZ, 0x3c, !PT ;  /* 0x000000040c0c7c12 */ /* 0x000fe4000f8e3cff */
[----:B-1----:R-:W-:-:S04]  /*3100*/  SHF.L.U32 R5, R9, 0x1f, RZ ;  /* 0x0000001f09057819 */ /* 0x002fc800000006ff */
[----:B------:R-:W1:Y:S02]  /*3110*/  SYNCS.PHASECHK.TRANS64.TRYWAIT P1, [R0+URZ+0x120], R5 ;  /* 0x00012005000075a7 */ /* 0x000e6400080211ff */
[----:B-1----:R-:W-:Y:S05]  /*3120*/  @!P1 BRA `(.L_x_60) ;  /* 0x0000006000f09947 */ /* 0x002fea0003800000 */
.L_x_190:
[----:B------:R-:W-:Y:S01]  /*3130*/  LEA R4, R11, UR37, 0x4 ;  /* 0x000000250b047c11 */ /* 0x000fe2000f8e20ff */
[----:B-1----:R-:W-:Y:S01]  /*3140*/  VIADD R0, R0, 0x130 ;  /* 0x0000013000007836 */ /* 0x002fe20000000000 */
[----:B------:R-:W-:Y:S01]  /*3150*/  SEL R3, R3, RZ, P0 ;  /* 0x000000ff03037207 */ /* 0x000fe20000000000 */
[----:B------:R-:W-:-:S03]  /*3160*/  VIADD R11, R11, 0x1 ;  /* 0x000000010b0b7836 */ /* 0x000fc60000000000 */
[----:B------:R-:W1:Y:S01]  /*3170*/  LDS.128 R4, [R4+0x1b0] ;  /* 0x0001b00004047984 */ /* 0x000e620000000c00 */
[----:B------:R-:W-:Y:S02]  /*3180*/  PRMT R0, RZ, 0x654, R0 ;  /* 0x00000654ff007816 */ /* 0x000fe40000000000 */
[C---:B------:R-:W-:Y:S01]  /*3190*/  ISETP.NE.AND P1, PT, R11.reuse, 0x2, PT ;  /* 0x000000020b00780c */ /* 0x040fe20003f25270 */
[----:B------:R-:W-:Y:S01]  /*31a0*/  @!PT LDS RZ, [RZ] ;  /* 0x00000000fffff984 */ /* 0x000fe20000000800 */
[----:B------:R-:W-:Y:S01]  /*31b0*/  @!PT LDS RZ, [RZ] ;  /* 0x00000000fffff984 */ /* 0x000fe20000000800 */
[----:B------:R-:W-:Y:S01]  /*31c0*/  @!PT LDS RZ, [RZ] ;  /* 0x00000000fffff984 */ /* 0x000fe20000000800 */
[----:B------:R-:W-:Y:S01]  /*31d0*/  @!PT LDS RZ, [RZ] ;  /* 0x00000000fffff984 */ /* 0x000fe20000000800 */
[----:B------:R2:W-:Y:S06]  /*31e0*/  MEMBAR.ALL.CTA ;  /* 0x0000000000007992 */ /* 0x0005ec0000008000 */
[----:B--2---:R-:W2:Y:S01]  /*31f0*/  FENCE.VIEW.ASYNC.S ;  /* 0x00000000000073c6 */ /* 0x004ea20000000000 */
[----:B------:R-:W-:Y:S01]  /*3200*/  SEL R11, R11, RZ, P1 ;  /* 0x000000ff0b0b7207 */ /* 0x000fe20000800000 */
[----:B--2---:R2:W-:Y:S01]  /*3210*/  SYNCS.ARRIVE.TRANS64.RED.A1T0 RZ, [R0+URZ], RZ ;  /* 0x000000ff00ff79a7 */ /* 0x0045e200081004ff */
[----:B-1----:R-:W-:-:S02]  /*3220*/  LOP3.LUT P3, RZ, R6, 0x1, RZ, 0xc0, !PT ;  /* 0x0000000106ff7812 */ /* 0x002fc4000786c0ff */
[----:B------:R-:W-:-:S04]  /*3230*/  SEL R5, RZ, 0x1, P0 ;  /* 0x00000001ff057807 */ /* 0x000fc80000000000 */
[----:B------:R-:W-:Y:S02]  /*3240*/  LOP3.LUT R8, R8, R5, RZ, 0x3c, !PT ;  /* 0x0000000508087212 */ /* 0x000fe400078e3cff */
[----:B--2---:R-:W-:-:S04]  /*3250*/  SEL R0, RZ, 0x1, P1 ;  /* 0x00000001ff007807 */ /* 0x004fc80000800000 */
[----:B------:R-:W-:Y:S01]  /*3260*/  LOP3.LUT R9, R9, R0, RZ, 0x3c, !PT ;  /* 0x0000000009097212 */ /* 0x000fe200078e3cff */
[----:B------:R-:W-:Y:S06]  /*3270*/  @P3 BRA `(.L_x_61) ;  /* 0xfffffffc002c3947 */ /* 0x000fec000383ffff */
[----:B------:R-:W-:Y:S01]  /*3280*/  ULEA UR5, UR6, UR37, 0x3 ;  /* 0x0000002506057291 */ /* 0x000fe2000f8e18ff */
[----:B------:R-:W-:-:S08]  /*3290*/  SHF.L.U32 R3, R12, 0x1f, RZ ;  /* 0x0000001f0c037819 */ /* 0x000fd000000006ff */
[----:B------:R-:W1:Y:S02]  /*32a0*/  SYNCS.PHASECHK.TRANS64 P0, [UR5+0x130], R3 ;  /* 0x00013003ff0075a7 */ /* 0x000e640008001005 */
[----:B-1----:R-:W-:Y:S05]  /*32b0*/  @P0 BRA `(.L_x_62) ;  /* 0x0000000000080947 */ /* 0x002fea0003800000 */
[----:B------:R-:W1:Y:S02]  /*32c0*/  SYNCS.PHASECHK.TRANS64.TRYWAIT P0, [UR5+0x130], R3 ;  /* 0x00013003ff0075a7 */ /* 0x000e640008001105 */
[----:B-1----:R-:W-:Y:S05]  /*32d0*/  @!P0 BRA `(.L_x_63) ;  /* 0x0000006000988947 */ /* 0x002fea0003800000 */
.L_x_62:
[----:B------:R-:W-:-:S04]  /*32e0*/  UIADD3 UR4, UPT, UPT, UR6, 0x1, URZ ;  /* 0x0000000106047890 */ /* 0x000fc8000fffe0ff */
[----:B------:R-:W-:-:S04]  /*32f0*/  UISETP.NE.AND UP0, UPT, UR4, 0x2, UPT ;  /* 0x000000020400788c */ /* 0x000fc8000bf05270 */
[----:B------:R-:W-:Y:S02]  /*3300*/  USEL UR7, URZ, 0x1, UP0 ;  /* 0x00000001ff077887 */ /* 0x000fe40008000000 */
[----:B------:R-:W-:-:S04]  /*3310*/  USEL UR4, UR4, URZ, UP0 ;  /* 0x000000ff04047287 */ /* 0x000fc80008000000 */
[----:B------:R-:W-:Y:S01]  /*3320*/  ULEA UR4, UR4, UR37, 0x3 ;  /* 0x0000002504047291 */ /* 0x000fe2000f8e18ff */
[----:B-1----:R-:W-:-:S04]  /*3330*/  LOP3.LUT R3, R12, UR7, RZ, 0x3c, !PT ;  /* 0x000000070c037c12 */ /* 0x002fc8000f8e3cff */
[----:B------:R-:W-:-:S04]  /*3340*/  SHF.L.U32 R0, R3, 0x1f, RZ ;  /* 0x0000001f03007819 */ /* 0x000fc800000006ff */
[----:B------:R-:W1:Y:S02]  /*3350*/  SYNCS.PHASECHK.TRANS64 P0, [UR4+0x130], R0 ;  /* 0x00013000ff0075a7 */ /* 0x000e640008001004 */
[----:B-1----:R-:W-:Y:S05]  /*3360*/  @P0 EXIT ;  /* 0x000000000000094d */ /* 0x002fea0003800000 */
[----:B------:R-:W-:Y:S02]  /*3370*/  SHF.L.U32 R3, R3, 0x1f, RZ ;  /* 0x0000001f03037819 */ /* 0x000fe400000006ff */
[----:B------:R-:W-:-:S07]  /*3380*/  MOV R0, UR4 ;  /* 0x0000000400007c02 */ /* 0x000fce0008000f00 */
.L_x_64:
[----:B-1----:R1:W2:Y:S02]  /*3390*/  SYNCS.PHASECHK.TRANS64.TRYWAIT P0, [R0+URZ+0x130], R3 ;  /* 0x00013003000075a7 */ /* 0x0022a400080011ff */
[----:B--2---:R-:W-:Y:S05]  /*33a0*/  @!P0 NANOSLEEP.SYNCS 0x989680 ;  /* 0x009896800000895d */ /* 0x004fea0003900000 */
[----:B------:R-:W2:Y:S02]  /*33b0*/  @!P0 SYNCS.PHASECHK.TRANS64 P0, [R0+URZ+0x130], R3 ;  /* 0x00013003000085a7 */ /* 0x000ea400080010ff */
[----:B--2---:R-:W-:Y:S05]  /*33c0*/  @P0 EXIT ;  /* 0x000000000000094d */ /* 0x004fea0003800000 */
[----:B------:R-:W-:Y:S05]  /*33d0*/  BRA `(.L_x_64) ;  /* 0xfffffffc00ec7947 */ /* 0x000fea000383ffff */
.L_x_57:
[----:B------:R-:W-:Y:S05]  /*33e0*/  BRA.U UP4, `(.L_x_65) ;  /* 0x0000001104d47547 */ /* 0x000fea000b800000 */
[----:B------:R-:W-:Y:S01]  /*33f0*/  UMOV UR6, 0x40 ;  /* 0x0000004000067882 */ /* 0x000fe20000000000 */
[----:B------:R-:W-:Y:S01]  /*3400*/  NOP ;  /* 0x0000000000007918 */ /* 0x000fe20000000000 */
[----:B------:R-:W-:Y:S01]  /*3410*/  ULEA UR6, UR37, UR6, 0x18 ;  /* 0x0000000625067291 */ /* 0x000fe2000f8ec0ff */
[----:B------:R-:W-:Y:S02]  /*3420*/  UMOV UR7, 0x400 ;  /* 0x0000040000077882 */ /* 0x000fe40000000000 */
[----:B------:R-:W-:-:S06]  /*3430*/  ULEA UR37, UR37, UR7, 0x18 ;  /* 0x0000000725257291 */ /* 0x000fcc000f8ec0ff */
[----:B------:R-:W1:Y:S02]  /*3440*/  LDS.U8 R2, [UR6+0x1c] ;  /* 0x00001c06ff027984 */ /* 0x000e640008000000 */
[----:B-1----:R-:W-:-:S13]  /*3450*/  ISETP.NE.AND P0, PT, R2, RZ, PT ;  /* 0x000000ff0200720c */ /* 0x002fda0003f05270 */
[----:B------:R-:W-:Y:S05]  /*3460*/  @P0 BRA `(.L_x_66) ;  /* 0x0000000400080947 */ /* 0x000fea0003800000 */
[----:B------:R-:W-:Y:S02]  /*3470*/  UISETP.NE.U32.AND UP0, UPT, UR5, 0x1, UPT ;  /* 0x000000010500788c */ /* 0x000fe4000bf05070 */
[----:B------:R-:W-:-:S07]  /*3480*/  UIADD3 UR8, UPT, UPT, UR6, 0x8, URZ ;  /* 0x0000000806087890 */ /* 0x000fce000fffe0ff */
[----:B------:R-:W-:Y:S05]  /*3490*/  BRA.U !UP0, `(.L_x_67) ;  /* 0x00000001089c7547 */ /* 0x000fea000b800000 */
[----:B------:R-:W-:Y:S01]  /*34a0*/  ELECT P0, URZ, PT ;  /* 0x0000000000ff782f */ /* 0x000fe20003800000 */
[----:B------:R-:W-:-:S12]  /*34b0*/  BSSY B0, `(.L_x_67) ;  /* 0x0000025000007945 */ /* 0x000fd80003800000 */
[----:B------:R-:W-:Y:S05]  /*34c0*/  @!P0 BRA `(.L_x_68) ;  /* 0x00000000008c8947 */ /* 0x000fea0003800000 */
[----:B------:R-:W-:-:S05]  /*34d0*/  UMOV UR7, 0x10 ;  /* 0x0000001000077882 */ /* 0x000fca0000000000 */
[----:B------:R-:W-:Y:S04]  /*34e0*/  DEPBAR.LE SB1, 0x36 ;  /* 0x00009d800000791a */ /* 0x000fe80000000000 */
[----:B------:R-:W1:Y:S02]  /*34f0*/  UTCATOMSWS.2CTA.FIND_AND_SET.ALIGN UP1, UR7, UR7 ;  /* 0x00000007000775e3 */ /* 0x000e640008220800 */
[----:B-1----:R-:W-:Y:S01]  /*3500*/  MOV R11, UR7 ;  /* 0x00000007000b7c02 */ /* 0x002fe20008000f00 */
[----:B------:R-:W-:Y:S06]  /*3510*/  BRA.U UP1, `(.L_x_69) ;  /* 0x0000000101187547 */ /* 0x000fec000b800000 */
.L_x_70:
[----:B------:R-:W-:Y:S05]  /*3520*/  NANOSLEEP 0x64 ;  /* 0x000000640000795d */ /* 0x000fea0003800000 */
[----:B------:R-:W-:-:S05]  /*3530*/  UMOV UR7, 0x10 ;  /* 0x0000001000077882 */ /* 0x000fca0000000000 */
[----:B------:R-:W-:Y:S04]  /*3540*/  DEPBAR.LE SB1, 0x36 ;  /* 0x00009d800000791a */ /* 0x000fe80000000000 */
[----:B------:R-:W1:Y:S02]  /*3550*/  UTCATOMSWS.2CTA.FIND_AND_SET.ALIGN UP1, UR7, UR7 ;  /* 0x00000007000775e3 */ /* 0x000e640008220800 */
[----:B-1----:R-:W-:Y:S01]  /*3560*/  MOV R11, UR7 ;  /* 0x00000007000b7c02 */ /* 0x002fe20008000f00 */
[----:B------:R-:W-:Y:S05]  /*3570*/  BRA.U !UP1, `(.L_x_70) ;  /* 0xfffffffd09e87547 */ /* 0x000fea000b83ffff */
.L_x_69:
[----:B------:R-:W1:Y:S01]  /*3580*/  LDS R5, [UR6+0x10] ;  /* 0x00001006ff057984 */ /* 0x000e620008000800 */
[----:B------:R-:W-:Y:S01]  /*3590*/  IMAD.U32 R3, RZ, RZ, UR37 ;  /* 0x00000025ff037e24 */ /* 0x000fe2000f8e00ff */
[----:B------:R-:W-:-:S03]  /*35a0*/  MOV R2, UR4 ;  /* 0x0000000400027c02 */ /* 0x000fc60008000f00 */
[----:B------:R-:W-:Y:S01]  /*35b0*/  VIADD R3, R3, 0x1d0 ;  /* 0x000001d003037836 */ /* 0x000fe20000000000 */
[----:B-1----:R-:W-:-:S04]  /*35c0*/  SHF.L.U32 R5, R5, 0x1f, RZ ;  /* 0x0000001f05057819 */ /* 0x002fc800000006ff */
[----:B------:R-:W1:Y:S02]  /*35d0*/  SYNCS.PHASECHK.TRANS64.TRYWAIT P0, [UR6+0x8], R5 ;  /* 0x00000805ff0075a7 */ /* 0x000e640008001106 */
[----:B-1----:R-:W-:Y:S05]  /*35e0*/  @P0 BRA `(.L_x_71) ;  /* 0x0000000000080947 */ /* 0x002fea0003800000 */
[----:B------:R-:W1:Y:S02]  /*35f0*/  SYNCS.PHASECHK.TRANS64.TRYWAIT P0, [UR6+0x8], R5 ;  /* 0x00000805ff0075a7 */ /* 0x000e640008001106 */
[----:B-1----:R-:W-:Y:S05]  /*3600*/  @!P0 BRA `(.L_x_72) ;  /* 0x0000005c00e48947 */ /* 0x002fea0003800000 */
.L_x_71:
[----:B-1----:R-:W-:Y:S01]  /*3610*/  HFMA2 R4, -RZ, RZ, 0, 5.9604644775390625e-08 ;  /* 0x00000001ff047431 */ /* 0x002fe200000001ff */
[----:B------:R-:W-:Y:S01]  /*3620*/  UPRMT UR7, UR4, 0x654, UR8 ;  /* 0x0000065404077896 */ /* 0x000fe20008000008 */
[----:B------:R-:W-:Y:S01]  /*3630*/  IMAD.MOV.U32 R6, RZ, RZ, 0xffff ;  /* 0x0000ffffff067424 */ /* 0x000fe200078e00ff */
[----:B------:R-:W-:Y:S01]  /*3640*/  PRMT R2, R2, 0x654, R3 ;  /* 0x0000065402027816 */ /* 0x000fe20000000003 */
[----:B------:R-:W-:Y:S02]  /*3650*/  IMAD.MOV.U32 R5, RZ, RZ, 0x4 ;  /* 0x00000004ff057424 */ /* 0x000fe400078e00ff */
[----:B------:R-:W-:Y:S01]  /*3660*/  IMAD.SHL.U32 R9, R11, 0x20, RZ ;  /* 0x000000200b097824 */ /* 0x000fe200078e00ff */
[----:B------:R-:W-:Y:S02]  /*3670*/  MOV R3, UR7 ;  /* 0x0000000700037c02 */ /* 0x000fe40008000f00 */
[-C--:B------:R-:W-:Y:S01]  /*3680*/  SHF.L.U32 R7, R6, R11.reuse, RZ ;  /* 0x0000000b06077219 */ /* 0x080fe200000006ff */
[----:B------:R1:W-:Y:S01]  /*3690*/  SYNCS.ARRIVE.TRANS64.RED RZ, [UR7], R5 ;  /* 0x00000005ffff79a7 */ /* 0x0003e20008000407 */
[----:B------:R-:W-:Y:S01]  /*36a0*/  SHF.L.U32 R6, R4, R11, RZ ;  /* 0x0000000b04067219 */ /* 0x000fe200000006ff */
[----:B------:R1:W-:Y:S04]  /*36b0*/  STS [UR37+0x1d0], R9 ;  /* 0x0001d009ff007988 */ /* 0x0003e80008000825 */
[----:B------:R1:W-:Y:S04]  /*36c0*/  STAS [R2.64], R11 ;  /* 0x0000000b02007dbd */ /* 0x0003e8000c0008ff */
[----:B------:R1:W-:Y:S04]  /*36d0*/  ATOMS.OR RZ, [UR6+0x14], R7 ;  /* 0x00001407ffff798c */ /* 0x0003e8000b000006 */
[----:B------:R1:W-:Y:S04]  /*36e0*/  ATOMS.OR RZ, [UR6+0x18], R6 ;  /* 0x00001806ffff798c */ /* 0x0003e8000b000006 */
[----:B------:R1:W-:Y:S02]  /*36f0*/  ATOMS.XOR RZ, [UR6+0x10], R4 ;  /* 0x00001004ffff798c */ /* 0x0003e4000b800006 */
.L_x_68:
[----:B------:R-:W-:Y:S05]  /*3700*/  BSYNC B0 ;  /* 0x0000000000007941 */ /* 0x000fea0003800000 */
.L_x_67:
[----:B------:R-:W-:Y:S05]  /*3710*/  BRA.U UP0, `(.L_x_73) ;  /* 0x00000001006c7547 */ /* 0x000fea000b800000 */
[----:B------:R-:W-:-:S03]  /*3720*/  UMOV UR7, 0xffffffff ;  /* 0xffffffff00077882 */ /* 0x000fc60000000000 */
[----:B------:R-:W-:Y:S05]  /*3730*/  BRA.DIV UR7, `(.L_x_74) ;  /* 0x0000005e07b07947 */ /* 0x000fea000b800000 */
[----:B------:R-:W-:-:S13]  /*3740*/  ELECT P6, URZ, PT ;  /* 0x0000000000ff782f */ /* 0x000fda00038c0000 */
.L_x_194:
[----:B------:R-:W-:Y:S05]  /*3750*/  @!P6 BRA `(.L_x_73) ;  /* 0x00000000005ce947 */ /* 0x000fea0003800000 */
[----:B-1----:R-:W1:Y:S02]  /*3760*/  LDS R3, [UR6+0x10] ;  /* 0x00001006ff037984 */ /* 0x002e640008000800 */
[----:B-1----:R-:W-:-:S04]  /*3770*/  SHF.L.U32 R3, R3, 0x1f, RZ ;  /* 0x0000001f03037819 */ /* 0x002fc800000006ff */
[----:B------:R-:W1:Y:S02]  /*3780*/  SYNCS.PHASECHK.TRANS64.TRYWAIT P0, [UR6+0x8], R3 ;  /* 0x00000803ff0075a7 */ /* 0x000e640008001106 */
[----:B-1----:R-:W-:Y:S05]  /*3790*/  @P0 BRA `(.L_x_75) ;  /* 0x0000000000080947 */ /* 0x002fea0003800000 */
[----:B------:R-:W1:Y:S02]  /*37a0*/  SYNCS.PHASECHK.TRANS64.TRYWAIT P0, [UR6+0x8], R3 ;  /* 0x00000803ff0075a7 */ /* 0x000e640008001106 */
[----:B-1----:R-:W-:Y:S05]  /*37b0*/  @!P0 BRA `(.L_x_76) ;  /* 0x0000005c00b08947 */ /* 0x002fea0003800000 */
.L_x_75:
[----:B------:R-:W2:Y:S01]  /*37c0*/  LDS R5, [UR37+0x1d0] ;  /* 0x0001d025ff057984 */ /* 0x000ea20008000800 */
[----:B-1----:R-:W-:Y:S02]  /*37d0*/  HFMA2 R2, -RZ, RZ, 0, 5.9604644775390625e-08 ;  /* 0x00000001ff027431 */ /* 0x002fe400000001ff */
[----:B------:R-:W-:Y:S01]  /*37e0*/  IMAD.MOV.U32 R3, RZ, RZ, 0xffff ;  /* 0x0000ffffff037424 */ /* 0x000fe200078e00ff */
[----:B------:R-:W-:Y:S01]  /*37f0*/  UPRMT UR7, UR4, 0x654, UR8 ;  /* 0x0000065404077896 */ /* 0x000fe20008000008 */
[----:B--2---:R-:W-:-:S03]  /*3800*/  IMAD.SHL.U32 R4, R5, 0x20, RZ ;  /* 0x0000002005047824 */ /* 0x004fc600078e00ff */
[-C--:B------:R-:W-:Y:S02]  /*3810*/  SHF.L.U32 R3, R3, R5.reuse, RZ ;  /* 0x0000000503037219 */ /* 0x080fe400000006ff */
[----:B------:R-:W-:Y:S01]  /*3820*/  SHF.L.U32 R5, R2, R5, RZ ;  /* 0x0000000502057219 */ /* 0x000fe200000006ff */
[----:B------:R2:W-:Y:S04]  /*3830*/  STS [UR37+0x1d0], R4 ;  /* 0x0001d004ff007988 */ /* 0x0005e80008000825 */
[----:B------:R2:W-:Y:S04]  /*3840*/  ATOMS.OR RZ, [UR6+0x14], R3 ;  /* 0x00001403ffff798c */ /* 0x0005e8000b000006 */
[----:B------:R2:W-:Y:S01]  /*3850*/  ATOMS.OR RZ, [UR6+0x18], R5 ;  /* 0x00001805ffff798c */ /* 0x0005e2000b000006 */
[----:B------:R-:W-:Y:S03]  /*3860*/  SYNCS.ARRIVE.TRANS64.RED.A1T0 RZ, [UR7], RZ ;  /* 0x000000ffffff79a7 */ /* 0x000fe60008100407 */
[----:B------:R2:W-:Y:S01]  /*3870*/  ATOMS.XOR RZ, [UR6+0x10], R2 ;  /* 0x00001002ffff798c */ /* 0x0005e2000b800006 */
[----:B------:R-:W-:Y:S05]  /*3880*/  BRA `(.L_x_73) ;  /* 0x0000000000107947 */ /* 0x000fea0003800000 */
.L_x_66:
[----:B------:R-:W-:-:S05]  /*3890*/  MOV R2, 0xffffffff ;  /* 0xffffffff00027802 */ /* 0x000fca0000000f00 */
[----:B------:R1:W-:Y:S02]  /*38a0*/  STS [UR37+0x1d0], R2 ;  /* 0x0001d002ff007988 */ /* 0x0003e40008000825 */
[----:B-1----:R-:W-:Y:S02]  /*38b0*/  MOV R2, 0x38d0 ;  /* 0x000038d000027802 */ /* 0x002fe40000000f00 */
[----:B-----5:R-:W-:Y:S05]  /*38c0*/  CALL.REL.NOINC `($__internal_1_$__cuda_sm10x_tcgen05_guardrail_trap_phase_invalid_during_alloc) ;  /* 0x0000006400847944 */ /* 0x020fea0003c00000 */
.L_x_73:
[----:B------:R-:W-:Y:S05]  /*38d0*/  WARPSYNC.ALL ;  /* 0x0000000000007948 */ /* 0x000fea0003800000 */
[----:B------:R-:W3:Y:S01]  /*38e0*/  S2UR UR7, SR_CgaCtaId ;  /* 0x00000000000779c3 */ /* 0x000ee20000008800 */
[----:B------:R-:W-:Y:S01]  /*38f0*/  UMOV UR6, 0x400 ;  /* 0x0000040000067882 */ /* 0x000fe20000000000 */
[----:B------:R-:W-:-:S06]  /*3900*/  NOP ;  /* 0x0000000000007918 */ /* 0x000fcc0000000000 */
[----:B------:R-:W-:Y:S06]  /*3910*/  BAR.ARV 0x6, 0xa0 ;  /* 0x0182800000007b1d */ /* 0x000fec0000002000 */
[----:B------:R-:W4:Y:S01]  /*3920*/  LDCU UR8, c[0x0][0x38c] ;  /* 0x00007180ff0877ac */ /* 0x000f220008000800 */
[----:B------:R-:W-:Y:S01]  /*3930*/  LOP3.LUT R0, R0, 0xffff, RZ, 0xc0, !PT ;  /* 0x0000ffff00007812 */ /* 0x000fe200078ec0ff */
[----:B-1----:R-:W-:Y:S01]  /*3940*/  IMAD.MOV.U32 R9, RZ, RZ, 0x1 ;  /* 0x00000001ff097424 */ /* 0x002fe200078e00ff */
[----:B------:R-:W-:Y:S01]  /*3950*/  LOP3.LUT R8, R8, 0xffff, RZ, 0xc0, !PT ;  /* 0x0000ffff08087812 */ /* 0x000fe200078ec0ff */
[----:B------:R-:W-:Y:S01]  /*3960*/  UMOV UR18, URZ ;  /* 0x000000ff00127c82 */ /* 0x000fe20008000000 */
[----:B------:R-:W-:Y:S01]  /*3970*/  R2UR UR11, R0 ;  /* 0x00000000000b72ca */ /* 0x000fe200000e0000 */
[----:B------:R-:W-:Y:S01]  /*3980*/  UMOV UR17, URZ ;  /* 0x000000ff00117c82 */ /* 0x000fe20008000000 */
[----:B------:R-:W-:Y:S01]  /*3990*/  R2UR UR12, R8 ;  /* 0x00000000080c72ca */ /* 0x000fe200000e0000 */
[----:B------:R-:W-:Y:S01]  /*39a0*/  IMAD.MOV.U32 R8, RZ, RZ, RZ ;  /* 0x000000ffff087224 */ /* 0x000fe200078e00ff */
[----:B------:R-:W-:Y:S01]  /*39b0*/  UMOV UR16, URZ ;  /* 0x000000ff00107c82 */ /* 0x000fe20008000000 */
[----:B---3--:R-:W-:-:S02]  /*39c0*/  ULEA UR7, UR7, UR6, 0x18 ;  /* 0x0000000607077291 */ /* 0x008fc4000f8ec0ff */
[----:B------:R-:W-:Y:S02]  /*39d0*/  UISETP.NE.AND UP2, UPT, UR5, URZ, UPT ;  /* 0x000000ff0500728c */ /* 0x000fe4000bf45270 */
[----:B------:R-:W-:Y:S02]  /*39e0*/  UIADD3 UR13, UPT, UPT, UR7, 0x4300, URZ ;  /* 0x00004300070d7890 */ /* 0x000fe4000fffe0ff */
[----:B------:R-:W-:Y:S02]  /*39f0*/  UIADD3 UR20, UPT, UPT, UR7, 0x1e300, URZ ;  /* 0x0001e30007147890 */ /* 0x000fe4000fffe0ff */
[----:B----4-:R-:W-:Y:S01]  /*3a00*/  UIADD3 UR8, UPT, UPT, UR8, 0x3f, URZ ;  /* 0x0000003f08087890 */ /* 0x010fe2000fffe0ff */
[----:B--2---:R-:W1:Y:S01]  /*3a10*/  LDS R2, [UR7+0x1d0] ;  /* 0x0001d007ff027984 */ /* 0x004e620008000800 */
[----:B------:R-:W-:Y:S02]  /*3a20*/  USHF.R.U32.HI UR13, URZ, 0x4, UR13 ;  /* 0x00000004ff0d7899 */ /* 0x000fe4000801160d */
[----:B------:R-:W-:-:S02]  /*3a30*/  USHF.R.S32.HI UR6, URZ, 0x1f, UR8 ;  /* 0x0000001fff067899 */ /* 0x000fc40008011408 */
[----:B------:R-:W-:Y:S02]  /*3a40*/  USHF.R.U32.HI UR20, URZ, 0x4, UR20 ;  /* 0x00000004ff147899 */ /* 0x000fe40008011614 */
[----:B------:R-:W-:Y:S02]  /*3a50*/  ULEA.HI UR6, UR6, UR8, URZ, 0x6 ;  /* 0x0000000806067291 */ /* 0x000fe4000f8f30ff */
[----:B------:R-:W-:Y:S02]  /*3a60*/  ULOP3.LUT UR13, UR13, 0x3fff, URZ, 0xc0, !UPT ;  /* 0x00003fff0d0d7892 */ /* 0x000fe4000f8ec0ff */
[----:B------:R-:W-:Y:S01]  /*3a70*/  USHF.R.S32.HI UR6, URZ, 0x6, UR6 ;  /* 0x00000006ff067899 */ /* 0x000fe20008011406 */
[----:B------:R-:W-:Y:S01]  /*3a80*/  UMOV UR28, 0x0 ;  /* 0x00000000001c7882 */ /* 0x000fe20000000000 */
[----:B------:R-:W-:Y:S02]  /*3a90*/  UMOV UR29, 0x8210010 ;  /* 0x08210010001d7882 */ /* 0x000fe40000000000 */
[----:B------:R-:W-:-:S02]  /*3aa0*/  UISETP.LT.AND UP0, UPT, UR6, 0x1, UPT ;  /* 0x000000010600788c */ /* 0x000fc4000bf01270 */
[----:B------:R-:W-:Y:S02]  /*3ab0*/  ULOP3.LUT UR20, UR20, 0x3fff, URZ, 0xc0, !UPT ;  /* 0x00003fff14147892 */ /* 0x000fe4000f8ec0ff */
[----:B------:R-:W-:Y:S02]  /*3ac0*/  ULOP3.LUT UR13, UR13, 0x10000, URZ, 0xfc, !UPT ;  /* 0x000100000d0d7892 */ /* 0x000fe4000f8efcff */
[----:B------:R-:W-:Y:S01]  /*3ad0*/  USEL UR19, UR6, 0x1, !UP0 ;  /* 0x0000000106137887 */ /* 0x000fe2000c000000 */
[----:B------:R-:W-:Y:S01]  /*3ae0*/  UMOV UR26, 0x0 ;  /* 0x00000000001a7882 */ /* 0x000fe20000000000 */
[----:B------:R-:W-:Y:S01]  /*3af0*/  UMOV UR27, 0x8210010 ;  /* 0x08210010001b7882 */ /* 0x000fe20000000000 */
[----:B------:R-:W-:Y:S01]  /*3b00*/  UMOV UR24, 0x0 ;  /* 0x0000000000187882 */ /* 0x000fe20000000000 */
[----:B------:R-:W-:Y:S01]  /*3b10*/  UMOV UR25, 0x8210010 ;  /* 0x0821001000197882 */ /* 0x000fe20000000000 */
[----:B------:R-:W-:Y:S01]  /*3b20*/  UMOV UR22, 0x0 ;  /* 0x0000000000167882 */ /* 0x000fe20000000000 */
[----:B------:R-:W-:Y:S01]  /*3b30*/  UMOV UR23, 0x8210010 ;  /* 0x0821001000177882 */ /* 0x000fe20000000000 */
[----:B-1----:R-:W-:-:S02]  /*3b40*/  R2UR UR21, R2 ;  /* 0x00000000021572ca */ /* 0x002fc400000e0000 */
[----:B------:R-:W-:-:S13]  /*3b50*/  CS2R R2, SRZ ;  /* 0x0000000000027805 */ /* 0x000fda000001ff00 */
.L_x_84:
[C---:B------:R-:W-:Y:S02]  /*3b60*/  LEA R0, R8.reuse, UR7, 0x3 ;  /* 0x0000000708007c11 */ /* 0x040fe4000f8e18ff */
[----:B------:R-:W-:Y:S02]  /*3b70*/  SHF.L.U32 R5, R3, 0x1f, RZ ;  /* 0x0000001f03057819 */ /* 0x000fe400000006ff */
[----:B------:R-:W-:Y:S02]  /*3b80*/  LEA R4, R8, UR7, 0x4 ;  /* 0x0000000708047c11 */ /* 0x000fe4000f8e20ff */
[----:B------:R-:W1:Y:S02]  /*3b90*/  SYNCS.PHASECHK.TRANS64.TRYWAIT P0, [R0+URZ+0x120], R5 ;  /* 0x00012005000075a7 */ /* 0x000e6400080011ff */
[----:B-1-34-:R-:W-:Y:S05]  /*3ba0*/  @!P0 BRA `(.L_x_77) ;  /* 0x0000005800cc8947 */ /* 0x01afea0003800000 */
.L_x_195:
[----:B-1----:R-:W1:Y:S01]  /*3bb0*/  LDS.128 R4, [R4+0x1b0] ;  /* 0x0001b00004047984 */ /* 0x002e620000000c00 */
[----:B------:R-:W-:Y:S02]  /*3bc0*/  VIADD R0, R0, 0x130 ;  /* 0x0000013000007836 */ /* 0x000fe40000000000 */
[----:B------:R-:W-:Y:S01]  /*3bd0*/  VIADD R8, R8, 0x1 ;  /* 0x0000000108087836 */ /* 0x000fe20000000000 */
[----:B------:R-:W-:Y:S01]  /*3be0*/  @!PT LDS RZ, [RZ] ;  /* 0x00000000fffff984 */ /* 0x000fe20000000800 */
[----:B------:R-:W-:Y:S01]  /*3bf0*/  @!PT LDS RZ, [RZ] ;  /* 0x00000000fffff984 */ /* 0x000fe20000000800 */
[----:B------:R-:W-:Y:S01]  /*3c00*/  @!PT LDS RZ, [RZ] ;  /* 0x00000000fffff984 */ /* 0x000fe20000000800 */
[----:B------:R-:W-:Y:S01]  /*3c10*/  @!PT LDS RZ, [RZ] ;  /* 0x00000000fffff984 */ /* 0x000fe20000000800 */
[----:B------:R2:W-:Y:S06]  /*3c20*/  MEMBAR.ALL.CTA ;  /* 0x0000000000007992 */ /* 0x0005ec0000008000 */
[----:B--2---:R-:W2:Y:S01]  /*3c30*/  FENCE.VIEW.ASYNC.S ;  /* 0x00000000000073c6 */ /* 0x004ea20000000000 */
[----:B------:R-:W-:-:S04]  /*3c40*/  PRMT R0, RZ, 0x654, R0 ;  /* 0x00000654ff007816 */ /* 0x000fc80000000000 */
[----:B--2---:R2:W-:Y:S01]  /*3c50*/  SYNCS.ARRIVE.TRANS64.RED.A1T0 RZ, [R0+URZ], RZ ;  /* 0x000000ff00ff79a7 */ /* 0x0045e200081004ff */
[----:B-1----:R-:W-:Y:S01]  /*3c60*/  LOP3.LUT P1, RZ, R6, 0x1, RZ, 0xc0, !PT ;  /* 0x0000000106ff7812 */ /* 0x002fe2000782c0ff */
[----:B--2---:R-:W-:-:S12]  /*3c70*/  BRA.U UP2, `(.L_x_78) ;  /* 0x0000000502087547 */ /* 0x004fd8000b800000 */
[----:B------:R-:W1:Y:S01]  /*3c80*/  LDCU UR8, c[0x0][0x38c] ;  /* 0x00007180ff0877ac */ /* 0x000e620008000800 */
[----:B------:R-:W-:Y:S02]  /*3c90*/  PLOP3.LUT P2, PT, PT, PT, PT, 0x80, 0x8 ;  /* 0x000000000008781c */ /* 0x000fe40003f4f070 */
[----:B------:R-:W-:Y:S01]  /*3ca0*/  SHF.L.U32 R5, R9, 0x1f, RZ ;  /* 0x0000001f09057819 */ /* 0x000fe200000006ff */
[----:B------:R-:W-:Y:S02]  /*3cb0*/  ULEA UR9, UR18, UR7, 0x3 ;  /* 0x0000000712097291 */ /* 0x000fe4000f8e18ff */
[----:B------:R-:W-:Y:S02]  /*3cc0*/  ULEA UR10, UR18, UR21, 0x6 ;  /* 0x00000015120a7291 */ /* 0x000fe4000f8e30ff */
[----:B-1----:R-:W-:-:S06]  /*3cd0*/  UISETP.GE.AND UP0, UPT, UR8, 0x1, UPT ;  /* 0x000000010800788c */ /* 0x002fcc000bf06270 */
[----:B------:R-:W-:-:S05]  /*3ce0*/  PLOP3.LUT P0, PT, PT, PT, UP0, 0x80, 0x8 ;  /* 0x000000000008781c */ /* 0x000fca0003f0f008 */
[----:B------:R-:W-:-:S08]  /*3cf0*/  @UP0 ULEA UR8, UR17, UR7, 0x3 ;  /* 0x0000000711080291 */ /* 0x000fd0000f8e18ff */
[----:B------:R-:W-:-:S04]  /*3d00*/  @P0 SHF.L.U32 R0, R2, 0x1f, RZ ;  /* 0x0000001f02000819 */ /* 0x000fc800000006ff */
[----:B------:R1:W2:Y:S01]  /*3d10*/  @P0 SYNCS.PHASECHK.TRANS64.TRYWAIT P2, [UR8], R0 ;  /* 0x00000000ff0005a7 */ /* 0x0002a20008041108 */
[----:B------:R-:W3:Y:S02]  /*3d20*/  SYNCS.PHASECHK.TRANS64.TRYWAIT P0, [UR9+0x160], R5 ;  /* 0x00016005ff0075a7 */ /* 0x000ee40008001109 */
[----:B-123--:R-:W-:Y:S05]  /*3d30*/  @!P0 BRA `(.L_x_79) ;  /* 0x00000058007c8947 */ /* 0x00efea0003800000 */
.L_x_197:
[----:B------:R-:W-:Y:S01]  /*3d40*/  UMOV UR15, UR16 ;  /* 0x00000010000f7c82 */ /* 0x000fe20008000000 */
[----:B------:R-:W-:Y:S05]  /*3d50*/  BRA.U !UP0, `(.L_x_80) ;  /* 0x0000000108c07547 */ /* 0x000fea000b800000 */
[----:B------:R-:W-:Y:S02]  /*3d60*/  UIADD3 UR15, UPT, UPT, UR19, UR16, URZ ;  /* 0x00000010130f7290 */ /* 0x000fe4000fffe0ff */
[----:B------:R-:W-:Y:S01]  /*3d70*/  UPLOP3.LUT UP3, UPT, UPT, UPT, UPT, 0x40, 0x4 ;  /* 0x000000000004789c */ /* 0x000fe20003f6e870 */
[----:B------:R-:W-:Y:S01]  /*3d80*/  UMOV UR14, UR6 ;  /* 0x00000006000e7c82 */ /* 0x000fe20008000000 */
[----:B------:R-:W-:-:S09]  /*3d90*/  UMOV UR46, UR17 ;  /* 0x00000011002e7c82 */ /* 0x000fd20008000000 */
.L_x_83:
[----:B--2---:R-:W-:Y:S01]  /*3da0*/  ULEA UR8, UR46, UR7, 0x3 ;  /* 0x000000072e087291 */ /* 0x004fe2000f8e18ff */
[----:B---3--:R-:W-:Y:S11]  /*3db0*/  @P2 BRA `(.L_x_81) ;  /* 0x00000000000c2947 */ /* 0x008ff60003800000 */
[----:B-1----:R-:W-:Y:S04]  /*3dc0*/  SHF.L.U32 R5, R2, 0x1f, RZ ;  /* 0x0000001f02057819 */ /* 0x002fe800000006ff */
[----:B------:R-:W1:Y:S02]  /*3dd0*/  SYNCS.PHASECHK.TRANS64.TRYWAIT P0, [UR8], R5 ;  /* 0x00000005ff0075a7 */ /* 0x000e640008001108 */
[----:B-1----:R-:W-:Y:S05]  /*3de0*/  @!P0 BRA `(.L_x_82) ;  /* 0x0000005800688947 */ /* 0x002fea0003800000 */
.L_x_81:
[----:B------:R-:W-:Y:S01]  /*3df0*/  UISETP.NE.AND UP0, UPT, UR14, 0x1, UPT ;  /* 0x000000010e00788c */ /* 0x000fe2000bf05270 */
[----:B------:R-:W-:Y:S01]  /*3e00*/  PLOP3.LUT P2, PT, PT, PT, PT, 0x80, 0x8 ;  /* 0x000000000008781c */ /* 0x000fe20003f4f070 */
[----:B------:R-:W-:Y:S02]  /*3e10*/  UIADD3 UR17, UPT, UPT, UR46, 0x1, URZ ;  /* 0x000000012e117890 */ /* 0x000fe4000fffe0ff */
[----:B------:R-:W-:Y:S02]  /*3e20*/  ULEA UR32, UR46, UR20, 0x9 ;  /* 0x000000142e207291 */ /* 0x000fe4000f8e48ff */
[----:B------:R-:W-:Y:S01]  /*3e30*/  UISETP.NE.AND UP1, UPT, UR17, 0xd, UPT ;  /* 0x0000000d1100788c */ /* 0x000fe2000bf25270 */
[----:B------:R-:W-:Y:S01]  /*3e40*/  PLOP3.LUT P0, PT, PT, PT, UP0, 0x80, 0x8 ;  /* 0x000000000008781c */ /* 0x000fe20003f0f008 */
[----:B------:R-:W-:Y:S02]  /*3e50*/  UIADD3 UR44, UPT, UPT, UR32, 0x80, URZ ;  /* 0x00000080202c7890 */ /* 0x000fe4000fffe0ff */
[----:B------:R-:W-:Y:S02]  /*3e60*/  USEL UR31, URZ, 0x1, UP1 ;  /* 0x00000001ff1f7887 */ /* 0x000fe40008800000 */
[----:B------:R-:W-:Y:S02]  /*3e70*/  USEL UR17, UR17, URZ, UP1 ;  /* 0x000000ff11117287 */ /* 0x000fe40008800000 */
[----:B------:R-:W-:Y:S02]  /*3e80*/  UIADD3 UR40, UPT, UPT, UR32, 0x100, URZ ;  /* 0x0000010020287890 */ /* 0x000fe4000fffe0ff */
[----:B------:R-:W-:Y:S01]  /*3e90*/  @UP0 ULEA UR30, UR17, UR7, 0x3 ;  /* 0x00000007111e0291 */ /* 0x000fe2000f8e18ff */
[----:B------:R-:W-:Y:S01]  /*3ea0*/  LOP3.LUT R2, R2, UR31, RZ, 0x3c, !PT ;  /* 0x0000001f02027c12 */ /* 0x000fe2000f8e3cff */
[----:B------:R-:W-:Y:S02]  /*3eb0*/  UIADD3 UR36, UPT, UPT, UR32, 0x180, URZ ;  /* 0x0000018020247890 */ /* 0x000fe4000fffe0ff */
[----:B------:R-:W-:Y:S01]  /*3ec0*/  UIADD3 UR8, UPT, UPT, UR8, 0x68, URZ ;  /* 0x0000006808087890 */ /* 0x000fe2000fffe0ff */
[----:B-1----:R-:W-:Y:S01]  /*3ed0*/  @P0 SHF.L.U32 R0, R2, 0x1f, RZ ;  /* 0x0000001f02000819 */ /* 0x002fe200000006ff */
[----:B------:R-:W-:Y:S02]  /*3ee0*/  UIADD3 UR16, UPT, UPT, UR16, 0x1, URZ ;  /* 0x0000000110107890 */ /* 0x000fe4000fffe0ff */
[----:B------:R-:W-:Y:S01]  /*3ef0*/  UIADD3 UR14, UPT, UPT, UR14, -0x1, URZ ;  /* 0xffffffff0e0e7890 */ /* 0x000fe2000fffe0ff */
[----:B------:R2:W3:Y:S01]  /*3f00*/  @P0 SYNCS.PHASECHK.TRANS64.TRYWAIT P2, [UR30], R0 ;  /* 0x00000000ff0005a7 */ /* 0x0004e2000804111e */
[----:B------:R-:W-:Y:S02]  /*3f10*/  ULEA UR30, UR46, UR13, 0x9 ;  /* 0x0000000d2e1e7291 */ /* 0x000fe4000f8e48ff */
[----:B------:R-:W-:Y:S02]  /*3f20*/  UISETP.NE.AND UP0, UPT, UR16, UR15, UPT ;  /* 0x0000000f1000728c */ /* 0x000fe4000bf05270 */
[----:B------:R-:W-:Y:S02]  /*3f30*/  UIADD3 UR42, UPT, UPT, UR30, 0x2, URZ ;  /* 0x000000021e2a7890 */ /* 0x000fe4000fffe0ff */
[----:B------:R-:W-:Y:S02]  /*3f40*/  UIADD3 UR38, UPT, UPT, UR30, 0x4, URZ ;  /* 0x000000041e267890 */ /* 0x000fe4000fffe0ff */
[----:B------:R-:W-:Y:S01]  /*3f50*/  UIADD3 UR34, UPT, UPT, UR30, 0x6, URZ ;  /* 0x000000061e227890 */ /* 0x000fe2000fffe0ff */
[----:B------:R-:W-:Y:S01]  /*3f60*/  UMOV UR33, 0x40004040 ;  /* 0x4000404000217882 */ /* 0x000fe20000000000 */
[----:B------:R-:W-:Y:S01]  /*3f70*/  UMOV UR31, 0x40004040 ;  /* 0x40004040001f7882 */ /* 0x000fe20000000000 */
[----:B------:R-:W-:Y:S01]  /*3f80*/  UMOV UR45, 0x40004040 ;  /* 0x40004040002d7882 */ /* 0x000fe20000000000 */
[----:B------:R2:W-:Y:S01]  /*3f90*/  UTCHMMA.2CTA gdesc[UR30], gdesc[UR32], tmem[UR10], tmem[UR28], idesc[UR29], UP3 ;  /* 0x00ff1c201e0075ea */ /* 0x0005e20009a0000a */
[----:B------:R-:W-:Y:S01]  /*3fa0*/  UPLOP3.LUT UP3, UPT, UPT, UPT, UPT, 0x80, 0x8 ;  /* 0x000000000008789c */ /* 0x000fe20003f6f070 */
[----:B------:R-:W-:Y:S01]  /*3fb0*/  UMOV UR43, 0x40004040 ;  /* 0x40004040002b7882 */ /* 0x000fe20000000000 */
[----:B------:R-:W-:Y:S01]  /*3fc0*/  UMOV UR41, 0x40004040 ;  /* 0x4000404000297882 */ /* 0x000fe20000000000 */
[----:B------:R2:W-:Y:S01]  /*3fd0*/  UTCHMMA.2CTA gdesc[UR42], gdesc[UR44], tmem[UR10], tmem[UR26], idesc[UR27], UPT ;  /* 0x00ff1a2c2a0075ea */ /* 0x0005e2000ba0000a */
[----:B------:R-:W-:Y:S01]  /*3fe0*/  UMOV UR39, 0x40004040 ;  /* 0x4000404000277882 */ /* 0x000fe20000000000 */
[----:B------:R-:W-:Y:S01]  /*3ff0*/  UMOV UR37, 0x40004040 ;  /* 0x4000404000257882 */ /* 0x000fe20000000000 */
[----:B------:R-:W-:Y:S01]  /*4000*/  UMOV UR35, 0x40004040 ;  /* 0x4000404000237882 */ /* 0x000fe20000000000 */
[----:B------:R2:W-:Y:S01]  /*4010*/  UTCHMMA.2CTA gdesc[UR38], gdesc[UR40], tmem[UR10], tmem[UR24], idesc[UR25], UPT ;  /* 0x00ff1828260075ea */ /* 0x0005e2000ba0000a */
[----:B------:R2:W-:Y:S01]  /*4020*/  UTCHMMA.2CTA gdesc[UR34], gdesc[UR36], tmem[UR10], tmem[UR22], idesc[UR23], UPT ;  /* 0x00ff1624220075ea */ /* 0x0005e2000ba0000a */
[----:B------:R2:W-:Y:S01]  /*4030*/  UTCBAR.2CTA.MULTICAST [UR8], URZ, UR12 ;  /* 0x000000ff080073e9 */ /* 0x0005e2000820080c */
[----:B------:R-:W-:Y:S01]  /*4040*/  UMOV UR46, UR17 ;  /* 0x00000011002e7c82 */ /* 0x000fe20008000000 */
[----:B------:R-:W-:Y:S05]  /*4050*/  BRA.U UP0, `(.L_x_83) ;  /* 0xfffffffd00507547 */ /* 0x000fea000b83ffff */
.L_x_80:
[----:B------:R-:W-:Y:S01]  /*4060*/  UIADD3 UR9, UPT, UPT, UR9, 0x140, URZ ;  /* 0x0000014009097890 */ /* 0x000fe2000fffe0ff */
[----:B------:R-:W-:-:S08]  /*4070*/  UMOV UR16, UR15 ;  /* 0x0000000f00107c82 */ /* 0x000fd00008000000 */
[----:B------:R4:W-:Y:S01]  /*4080*/  UTCBAR.2CTA.MULTICAST [UR9], URZ, UR11 ;  /* 0x000000ff090073e9 */ /* 0x0009e2000820080b */
[----:B------:R-:W-:Y:S02]  /*4090*/  NOP ;  /* 0x0000000000007918 */ /* 0x000fe40000000000 */
.L_x_78:
[----:B------:R-:W-:Y:S01]  /*40a0*/  UIADD3 UR18, UPT, UPT, UR18, 0x1, URZ ;  /* 0x0000000112127890 */ /* 0x000fe2000fffe0ff */
[----:B------:R-:W-:-:S03]  /*40b0*/  ISETP.NE.AND P0, PT, R8, 0x2, PT ;  /* 0x000000020800780c */ /* 0x000fc60003f05270 */
[----:B------:R-:W-:Y:S01]  /*40c0*/  UISETP.NE.AND UP0, UPT, UR18, 0x4, UPT ;  /* 0x000000041200788c */ /* 0x000fe2000bf05270 */
[----:B-12---:R-:W-:Y:S02]  /*40d0*/  SEL R0, RZ, 0x1, P0 ;  /* 0x00000001ff007807 */ /* 0x006fe40000000000 */
[----:B------:R-:W-:Y:S01]  /*40e0*/  SEL R8, R8, RZ, P0 ;  /* 0x000000ff08087207 */ /* 0x000fe20000000000 */
[----:B------:R-:W-:Y:S01]  /*40f0*/  USEL UR8, URZ, 0x1, UP0 ;  /* 0x00000001ff087887 */ /* 0x000fe20008000000 */
[----:B------:R-:W-:Y:S01]  /*4100*/  LOP3.LUT R3, R3, R0, RZ, 0x3c, !PT ;  /* 0x0000000003037212 */ /* 0x000fe200078e3cff */
[----:B------:R-:W-:-:S04]  /*4110*/  USEL UR18, UR18, URZ, UP0 ;  /* 0x000000ff12127287 */ /* 0x000fc80008000000 */
[----:B------:R-:W-:Y:S01]  /*4120*/  LOP3.LUT R9, R9, UR8, RZ, 0x3c, !PT ;  /* 0x0000000809097c12 */ /* 0x000fe2000f8e3cff */
[----:B------:R-:W-:Y:S07]  /*4130*/  @P1 BRA `(.L_x_84) ;  /* 0xfffffff800881947 */ /* 0x000fee000383ffff */
[----:B------:R-:W1:Y:S01]  /*4140*/  S2UR UR6, SR_CgaCtaId ;  /* 0x00000000000679c3 */ /* 0x000e620000008800 */
[----:B------:R-:W-:Y:S01]  /*4150*/  ELECT P0, URZ, PT ;  /* 0x0000000000ff782f */ /* 0x000fe20003800000 */
[----:B------:R-:W-:Y:S01]  /*4160*/  HFMA2 R0, -RZ, RZ, 0, 5.9604644775390625e-08 ;  /* 0x00000001ff007431 */ /* 0x000fe200000001ff */
[----:B------:R-:W-:-:S05]  /*4170*/  UMOV UR8, 0x40 ;  /* 0x0000004000087882 */ /* 0x000fca0000000000 */
[----:B------:R-:W-:Y:S01]  /*4180*/  UVIRTCOUNT.DEALLOC.SMPOOL 0x80 ;  /* 0x000000800000784c */ /* 0x000fe20000000000 */
[----:B------:R-:W-:Y:S02]  /*4190*/  UISETP.NE.AND UP0, UPT, UR5, URZ, UPT ;  /* 0x000000ff0500728c */ /* 0x000fe4000bf05270 */
[----:B-1----:R-:W-:-:S09]  /*41a0*/  ULEA UR6, UR6, UR8, 0x18 ;  /* 0x0000000806067291 */ /* 0x002fd2000f8ec0ff */
[----:B------:R1:W-:Y:S01]  /*41b0*/  @P0 STS.U8 [UR6+0x1c], R0 ;  /* 0x00001c00ff000988 */ /* 0x0003e20008000006 */
[----:B------:R-:W-:Y:S05]  /*41c0*/  BRA.U UP0, `(.L_x_85) ;  /* 0x0000000100a07547 */ /* 0x000fea000b800000 */
[----:B------:R-:W-:Y:S01]  /*41d0*/  UIADD3 UR5, UPT, UPT, UR7, 0x160, URZ ;  /* 0x0000016007057890 */ /* 0x000fe2000fffe0ff */
[----:B------:R-:W-:-:S03]  /*41e0*/  SHF.L.U32 R3, R9, 0x1f, RZ ;  /* 0x0000001f09037819 */ /* 0x000fc600000006ff */
[----:B------:R-:W-:-:S09]  /*41f0*/  ULEA UR8, UR18, UR5, 0x3 ;  /* 0x0000000512087291 */ /* 0x000fd2000f8e18ff */
[----:B------:R-:W2:Y:S02]  /*4200*/  SYNCS.PHASECHK.TRANS64.TRYWAIT P0, [UR8], R3 ;  /* 0x00000003ff0075a7 */ /* 0x000ea40008001108 */
[----:B--2---:R-:W-:Y:S05]  /*4210*/  @!P0 BRA `(.L_x_86) ;  /* 0x0000005400748947 */ /* 0x004fea0003800000 */
.L_x_200:
[----:B----4-:R-:W-:-:S04]  /*4220*/  UIADD3 UR9, UPT, UPT, UR18, 0x1, URZ ;  /* 0x0000000112097890 */ /* 0x010fc8000fffe0ff */
        /* <DEDUP_REMOVED lines=8> */
.L_x_202:
        /* <DEDUP_REMOVED lines=9> */
.L_x_204:
[----:B------:R-:W-:-:S04]  /*4340*/  UIADD3 UR9, UPT, UPT, UR9, 0x1, URZ ;  /* 0x0000000109097890 */ /* 0x000fc8000fffe0ff */
[----:B------:R-:W-:-:S04]  /*4350*/  UISETP.NE.AND UP1, UPT, UR9, 0x4, UPT ;  /* 0x000000040900788c */ /* 0x000fc8000bf25270 */
[----:B------:R-:W-:Y:S02]  /*4360*/  USEL UR8, URZ, 0x1, UP1 ;  /* 0x00000001ff087887 */ /* 0x000fe40008800000 */
[----:B------:R-:W-:-:S04]  /*4370*/  USEL UR9, UR9, URZ, UP1 ;  /* 0x000000ff09097287 */ /* 0x000fc80008800000 */
[----:B------:R-:W-:Y:S01]  /*4380*/  ULEA UR9, UR9, UR5, 0x3 ;  /* 0x0000000509097291 */ /* 0x000fe2000f8e18ff */
[----:B-1----:R-:W-:-:S04]  /*4390*/  LOP3.LUT R3, R2, UR8, RZ, 0x3c, !PT ;  /* 0x0000000802037c12 */ /* 0x002fc8000f8e3cff */
[----:B------:R-:W-:Y:S01]  /*43a0*/  SHF.L.U32 R3, R3, 0x1f, RZ ;  /* 0x0000001f03037819 */ /* 0x000fe200000006ff */
[----:B------:R-:W-:-:S04]  /*43b0*/  IMAD.U32 R0, RZ, RZ, UR9 ;  /* 0x00000009ff007e24 */ /* 0x000fc8000f8e00ff */
[----:B------:R1:W2:Y:S03]  /*43c0*/  SYNCS.PHASECHK.TRANS64.TRYWAIT P0, [R0+URZ], R3 ;  /* 0x00000003000075a7 */ /* 0x0002a600080011ff */
[----:B--2---:R-:W-:Y:S05]  /*43d0*/  @!P0 NANOSLEEP.SYNCS 0x989680 ;  /* 0x009896800000895d */ /* 0x004fea0003900000 */
[----:B------:R-:W2:Y:S02]  /*43e0*/  @!P0 SYNCS.PHASECHK.TRANS64 P0, [R0+URZ], R3 ;  /* 0x00000003000085a7 */ /* 0x000ea400080010ff */
[----:B--2---:R-:W-:Y:S05]  /*43f0*/  @P0 BRA `(.L_x_89) ;  /* 0x0000000000200947 */ /* 0x004fea0003800000 */
.L_x_90:
[----:B--2---:R2:W4:Y:S02]  /*4400*/  SYNCS.PHASECHK.TRANS64.TRYWAIT P0, [R0+URZ], R3 ;  /* 0x00000003000075a7 */ /* 0x00452400080011ff */
[----:B----4-:R-:W-:Y:S05]  /*4410*/  @!P0 NANOSLEEP.SYNCS 0x989680 ;  /* 0x009896800000895d */ /* 0x010fea0003900000 */
[----:B------:R-:W4:Y:S02]  /*4420*/  @!P0 SYNCS.PHASECHK.TRANS64 P0, [R0+URZ], R3 ;  /* 0x00000003000085a7 */ /* 0x000f2400080010ff */
[----:B----4-:R-:W-:Y:S05]  /*4430*/  @!P0 BRA `(.L_x_90) ;  /* 0xfffffffc00f08947 */ /* 0x010fea000383ffff */
[----:B------:R-:W-:Y:S05]  /*4440*/  BRA `(.L_x_89) ;  /* 0x00000000000c7947 */ /* 0x000fea0003800000 */
.L_x_85:
[----:B------:R-:W-:-:S04]  /*4450*/  UIADD3 UR5, UPT, UPT, UR7, 0x1a0, URZ ;  /* 0x000001a007057890 */ /* 0x000fc8000fffe0ff */
[----:B------:R-:W-:-:S09]  /*4460*/  UPRMT UR5, UR4, 0x654, UR5 ;  /* 0x0000065404057896 */ /* 0x000fd20008000005 */
[----:B------:R-:W-:Y:S03]  /*4470*/  SYNCS.ARRIVE.TRANS64.RED.A1T0 RZ, [UR5], RZ ;  /* 0x000000ffffff79a7 */ /* 0x000fe60008100405 */
.L_x_89:
[----:B-12---:R-:W-:Y:S01]  /*4480*/  SHF.L.U32 R3, RZ, 0x1f, RZ ;  /* 0x0000001fff037819 */ /* 0x006fe200000006ff */
[----:B------:R-:W-:Y:S01]  /*4490*/  UIADD3 UR5, UPT, UPT, UR7, 0x1a0, URZ ;  /* 0x000001a007057890 */ /* 0x000fe2000fffe0ff */
[----:B------:R-:W-:Y:S02]  /*44a0*/  PLOP3.LUT P0, PT, PT, PT, UP0, 0x80, 0x8 ;  /* 0x000000000008781c */ /* 0x000fe40003f0f008 */
[----:B------:R-:W1:Y:S02]  /*44b0*/  SYNCS.PHASECHK.TRANS64.TRYWAIT P1, [UR7+0x1a0], R3 ;  /* 0x0001a003ff0075a7 */ /* 0x000e640008021107 */
[----:B-1----:R-:W-:Y:S09]  /*44c0*/  @!P1 BRA `(.L_x_91) ;  /* 0x0000005400109947 */ /* 0x002ff20003800000 */
.L_x_206:
[----:B------:R-:W-:Y:S01]  /*44d0*/  @!UP0 UPRMT UR5, UR4, 0x654, UR5 ;  /* 0x0000065404058896 */ /* 0x000fe20008000005 */
[----:B------:R-:W-:Y:S02]  /*44e0*/  UMOV UR8, 0xffff ;  /* 0x0000ffff00087882 */ /* 0x000fe40000000000 */
[----:B------:R-:W-:-:S06]  /*44f0*/  UMOV UR4, 0x1 ;  /* 0x0000000100047882 */ /* 0x000fcc0000000000 */
[----:B------:R-:W-:Y:S01]  /*4500*/  @!P0 SYNCS.ARRIVE.TRANS64.RED.A1T0 RZ, [UR5], RZ ;  /* 0x000000ffffff89a7 */ /* 0x000fe20008100405 */
[----:B------:R-:W-:Y:S01]  /*4510*/  NOP ;  /* 0x0000000000007918 */ /* 0x000fe20000000000 */
[----:B-1----:R-:W1:Y:S01]  /*4520*/  LDS R0, [UR6+0x14] ;  /* 0x00001406ff007984 */ /* 0x002e620008000800 */
[----:B------:R-:W-:-:S04]  /*4530*/  ULOP3.LUT UR5, UR21, 0xffff, URZ, 0xc0, !UPT ;  /* 0x0000ffff15057892 */ /* 0x000fc8000f8ec0ff */
[----:B------:R-:W-:-:S04]  /*4540*/  USHF.R.U32.HI UR5, URZ, 0x5, UR5 ;  /* 0x00000005ff057899 */ /* 0x000fc80008011605 */
[----:B------:R-:W-:Y:S02]  /*4550*/  USHF.L.U32 UR8, UR8, UR5, URZ ;  /* 0x0000000508087299 */ /* 0x000fe400080006ff */
[----:B------:R-:W-:-:S04]  /*4560*/  USHF.L.U32 UR4, UR4, UR5, URZ ;  /* 0x0000000504047299 */ /* 0x000fc800080006ff */
[----:B-1----:R-:W-:-:S04]  /*4570*/  LOP3.LUT R0, R0, UR8, RZ, 0xc0, !PT ;  /* 0x0000000800007c12 */ /* 0x002fc8000f8ec0ff */
[----:B------:R-:W-:-:S13]  /*4580*/  ISETP.NE.AND P0, PT, R0, UR8, PT ;  /* 0x0000000800007c0c */ /* 0x000fda000bf05270 */
[----:B------:R-:W-:Y:S05]  /*4590*/  @P0 BRA `(.L_x_92) ;  /* 0x0000000000580947 */ /* 0x000fea0003800000 */
[----:B------:R-:W1:Y:S02]  /*45a0*/  LDS R0, [UR6+0x18] ;  /* 0x00001806ff007984 */ /* 0x000e640008000800 */
[----:B-1----:R-:W-:-:S04]  /*45b0*/  LOP3.LUT R0, R0, UR4, RZ, 0xc0, !PT ;  /* 0x0000000400007c12 */ /* 0x002fc8000f8ec0ff */
[----:B------:R-:W-:-:S13]  /*45c0*/  ISETP.NE.AND P0, PT, R0, UR4, PT ;  /* 0x0000000400007c0c */ /* 0x000fda000bf05270 */
[----:B------:R-:W-:Y:S05]  /*45d0*/  @P0 BRA `(.L_x_93) ;  /* 0x00000000003c0947 */ /* 0x000fea0003800000 */
[----:B------:R-:W1:Y:S01]  /*45e0*/  S2R R2, SR_LANEID ;  /* 0x0000000000027919 */ /* 0x000e620000000000 */
[----:B------:R-:W-:Y:S01]  /*45f0*/  ULOP3.LUT UR8, URZ, UR8, URZ, 0x33, !UPT ;  /* 0x00000008ff087292 */ /* 0x000fe2000f8e33ff */
[----:B------:R-:W-:Y:S01]  /*4600*/  LOP3.LUT R4, RZ, UR4, RZ, 0x33, !PT ;  /* 0x00000004ff047c12 */ /* 0x000fe2000f8e33ff */
[----:B------:R-:W-:Y:S02]  /*4610*/  VOTEU.ANY UR7, UPT, PT ;  /* 0x0000000000077886 */ /* 0x000fe400038e0100 */
[----:B------:R-:W-:Y:S01]  /*4620*/  UFLO.U32 UR7, UR7 ;  /* 0x00000007000772bd */ /* 0x000fe200080e0000 */
[----:B------:R-:W2:Y:S01]  /*4630*/  REDUX UR4, R4 ;  /* 0x00000000040473c4 */ /* 0x000ea20000000000 */
[----:B------:R-:W-:-:S06]  /*4640*/  IMAD.U32 R0, RZ, RZ, UR8 ;  /* 0x00000008ff007e24 */ /* 0x000fcc000f8e00ff */
[----:B------:R1:W-:Y:S01]  /*4650*/  UTCATOMSWS.AND URZ, UR8 ;  /* 0x0000000800ff79e3 */ /* 0x0003e20008000000 */
[----:B------:R-:W3:Y:S01]  /*4660*/  REDUX UR5, R0 ;  /* 0x00000000000573c4 */ /* 0x000ee20000000000 */
[----:B-1----:R-:W-:Y:S01]  /*4670*/  ISETP.EQ.U32.AND P0, PT, R2, UR7, PT ;  /* 0x0000000702007c0c */ /* 0x002fe2000bf02070 */
[----:B--2---:R-:W-:Y:S01]  /*4680*/  IMAD.U32 R2, RZ, RZ, UR4 ;  /* 0x00000004ff027e24 */ /* 0x004fe2000f8e00ff */
[----:B---3--:R-:W-:-:S11]  /*4690*/  MOV R3, UR5 ;  /* 0x0000000500037c02 */ /* 0x008fd60008000f00 */
[----:B------:R1:W-:Y:S04]  /*46a0*/  @P0 ATOMS.AND RZ, [UR6+0x14], R3 ;  /* 0x00001403ffff098c */ /* 0x0003e8000a800006 */
[----:B------:R1:W-:Y:S01]  /*46b0*/  @P0 ATOMS.AND RZ, [UR6+0x18], R2 ;  /* 0x00001802ffff098c */ /* 0x0003e2000a800006 */
[----:B------:R-:W-:Y:S05]  /*46c0*/  BRA `(.L_x_94) ;  /* 0x0000000000147947 */ /* 0x000fea0003800000 */
.L_x_93:
[----:B------:R-:W-:Y:S02]  /*46d0*/  MOV R2, 0x46f0 ;  /* 0x000046f000027802 */ /* 0x000fe40000000f00 */
[----:B---345:R-:W-:Y:S05]  /*46e0*/  CALL.REL.NOINC `($__internal_0_$__cuda_sm10x_tcgen05_guardrail_trap_col_being_dealloced_not_returned_by_alloc) ;  /* 0x0000005400f07944 */ /* 0x038fea0003c00000 */
[----:B------:R-:W-:Y:S05]  /*46f0*/  BRA `(.L_x_94) ;  /* 0x0000000000087947 */ /* 0x000fea0003800000 */
.L_x_92:
[----:B------:R-:W-:Y:S02]  /*4700*/  MOV R2, 0x4720 ;  /* 0x0000472000027802 */ /* 0x000fe40000000f00 */
[----:B---345:R-:W-:Y:S05]  /*4710*/  CALL.REL.NOINC `($__internal_2_$__cuda_sm10x_tcgen05_guardrail_trap_unallocated_columns_being_dealloced) ;  /* 0x0000005400fc7944 */ /* 0x038fea0003c00000 */
.L_x_94:
[----:B------:R-:W-:Y:S01]  /*4720*/  NOP ;  /* 0x0000000000007918 */ /* 0x000fe20000000000 */
[----:B----4-:R-:W-:Y:S05]  /*4730*/  EXIT ;  /* 0x000000000000794d */ /* 0x010fea0003800000 */
.L_x_65:
[----:B------:R-:W-:-:S09]  /*4740*/  UISETP.NE.OR UP5, UPT, UR10, 0x3, !UP5 ;  /* 0x000000030a00788c */ /* 0x000fd2000efa5670 */
[----:B------:R-:W-:Y:S05]  /*4750*/  BRA.U UP5, `(.L_x_95) ;  /* 0x0000001105787547 */ /* 0x000fea000b800000 */
[----:B------:R-:W1:Y:S01]  /*4760*/  LDC R0, c[0x0][0xb30] ;  /* 0x0002cc00ff007b82 */ /* 0x000e620000000800 */
[----:B------:R-:W2:Y:S01]  /*4770*/  LDCU.64 UR8, c[0x0][0x888] ;  /* 0x00011100ff0877ac */ /* 0x000ea20008000a00 */
[----:B------:R-:W-:Y:S02]  /*4780*/  HFMA2 R25, -RZ, RZ, 0, 0 ;  /* 0x00000000ff197431 */ /* 0x000fe400000001ff */
[----:B-----5:R-:W-:Y:S01]  /*4790*/  IMAD.MOV.U32 R32, RZ, RZ, 0x1 ;  /* 0x00000001ff207424 */ /* 0x020fe200078e00ff */
[----:B------:R-:W-:Y:S01]  /*47a0*/  MOV R23, 0x1000 ;  /* 0x0000100000177802 */ /* 0x000fe20000000f00 */
[----:B------:R-:W3:Y:S01]  /*47b0*/  LDCU.64 UR4, c[0x0][0x890] ;  /* 0x00011200ff0477ac */ /* 0x000ee20008000a00 */
[----:B------:R-:W-:Y:S01]  /*47c0*/  IMAD.MOV.U32 R27, RZ, RZ, RZ ;  /* 0x000000ffff1b7224 */ /* 0x000fe200078e00ff */
[----:B------:R-:W4:Y:S01]  /*47d0*/  LDC R19, c[0x0][0x370] ;  /* 0x0000dc00ff137b82 */ /* 0x000f220000000800 */
[----:B------:R-:W-:Y:S01]  /*47e0*/  UMOV UR7, 0x400 ;  /* 0x0000040000077882 */ /* 0x000fe20000000000 */
[----:B------:R-:W-:-:S02]  /*47f0*/  UPLOP3.LUT UP1, UPT, UPT, UPT, UPT, 0x40, 0x4 ;  /* 0x000000000004789c */ /* 0x000fc40003f2e870 */
[----:B------:R-:W-:-:S04]  /*4800*/  ULEA UR7, UR37, UR7, 0x18 ;  /* 0x0000000725077291 */ /* 0x000fc8000f8ec0ff */
[----:B------:R-:W4:Y:S01]  /*4810*/  LDC R2, c[0x0][0xb0c] ;  /* 0x0002c300ff027b82 */ /* 0x000f220000000800 */
[----:B------:R-:W-:Y:S02]  /*4820*/  UIADD3 UR13, UPT, UPT, UR7, 0xe8, URZ ;  /* 0x000000e8070d7890 */ /* 0x000fe4000fffe0ff */
[----:B--2---:R-:W-:Y:S02]  /*4830*/  UISETP.NE.U32.AND UP3, UPT, UR8, URZ, UPT ;  /* 0x000000ff0800728c */ /* 0x004fe4000bf65070 */
[----:B------:R-:W-:Y:S02]  /*4840*/  UIADD3 UR41, UPT, UPT, UR7, 0xd0, URZ ;  /* 0x000000d007297890 */ /* 0x000fe4000fffe0ff */
[----:B---3--:R-:W-:Y:S01]  /*4850*/  UISETP.NE.U32.AND UP4, UPT, UR4, URZ, UPT ;  /* 0x000000ff0400728c */ /* 0x008fe2000bf85070 */
[----:B------:R-:W2:Y:S01]  /*4860*/  LDC R18, c[0x0][0xb20] ;  /* 0x0002c800ff127b82 */ /* 0x000ea20000000800 */
[----:B-1----:R-:W-:Y:S01]  /*4870*/  ISETP.NE.AND P1, PT, R0, 0x1, PT ;  /* 0x000000010000780c */ /* 0x002fe20003f25270 */
[----:B------:R-:W-:-:S02]  /*4880*/  UISETP.NE.AND.EX UP3, UPT, UR9, URZ, UPT, UP3 ;  /* 0x000000ff0900728c */ /* 0x000fc4000bf65330 */
[----:B------:R-:W-:Y:S02]  /*4890*/  UIADD3 UR33, UPT, UPT, UR7, 0xd8, URZ ;  /* 0x000000d807217890 */ /* 0x000fe4000fffe0ff */
[----:B------:R-:W-:Y:S02]  /*48a0*/  UIADD3 UR25, UPT, UPT, UR7, 0xe0, URZ ;  /* 0x000000e007197890 */ /* 0x000fe4000fffe0ff */
[----:B------:R-:W1:Y:S01]  /*48b0*/  LDC.64 R36, c[0x0][0x348] ;  /* 0x0000d200ff247b82 */ /* 0x000e620000000a00 */
[----:B------:R-:W-:Y:S02]  /*48c0*/  UPRMT UR13, UR37, 0x654, UR13 ;  /* 0x00000654250d7896 */ /* 0x000fe4000800000d */
[----:B------:R-:W-:-:S05]  /*48d0*/  UISETP.NE.AND.EX UP4, UPT, UR5, URZ, UPT, UP4 ;  /* 0x000000ff0500728c */ /* 0x000fca000bf85340 */
[----:B------:R-:W3:Y:S08]  /*48e0*/  LDC.64 R16, c[0x0][0xb10] ;  /* 0x0002c400ff107b82 */ /* 0x000ef00000000a00 */
[----:B------:R-:W1:Y:S08]  /*48f0*/  LDC.64 R6, c[0x0][0xb18] ;  /* 0x0002c600ff067b82 */ /* 0x000e700000000a00 */
[----:B------:R-:W1:Y:S08]  /*4900*/  LDC.64 R4, c[0x0][0xb28] ;  /* 0x0002ca00ff047b82 */ /* 0x000e700000000a00 */
[----:B--2-4-:R-:W1:Y:S02]  /*4910*/  LDC R22, c[0x0][0x374] ;  /* 0x0000dd00ff167b82 */ /* 0x014e640000000800 */
.L_x_106:
[----:B------:R-:W-:Y:S02]  /*4920*/  LEA R0, R27, UR7, 0x3 ;  /* 0x000000071b007c11 */ /* 0x000fe4000f8e18ff */
[----:B------:R-:W-:Y:S02]  /*4930*/  SHF.L.U32 R3, R25, 0x1f, RZ ;  /* 0x0000001f19037819 */ /* 0x000fe400000006ff */
[----:B------:R-:W-:Y:S02]  /*4940*/  LEA R28, R27, UR7, 0x4 ;  /* 0x000000071b1c7c11 */ /* 0x000fe4000f8e20ff */
[----:B--2---:R-:W2:Y:S02]  /*4950*/  SYNCS.PHASECHK.TRANS64.TRYWAIT P0, [R0+URZ+0x120], R3 ;  /* 0x00012003000075a7 */ /* 0x004ea400080011ff */
[----:B--2---:R-:W-:Y:S05]  /*4960*/  @!P0 BRA `(.L_x_96) ;  /* 0x0000005000008947 */ /* 0x004fea0003800000 */
.L_x_207:
[----:B------:R-:W-:Y:S01]  /*4970*/  ISETP.GE.AND P0, PT, R26, 0x1, PT ;  /* 0x000000011a00780c */ /* 0x000fe20003f06270 */
[----:B------:R-:W4:Y:S01]  /*4980*/  LDS.128 R28, [R28+0x1b0] ;  /* 0x0001b0001c1c7984 */ /* 0x000f220000000c00 */
[----:B--2---:R-:W-:Y:S01]  /*4990*/  VIADD R0, R0, 0x130 ;  /* 0x0000013000007836 */ /* 0x004fe20000000000 */
[----:B------:R-:W-:Y:S01]  /*49a0*/  @!PT LDS RZ, [RZ] ;  /* 0x00000000fffff984 */ /* 0x000fe20000000800 */
[----:B------:R-:W-:Y:S01]  /*49b0*/  @!PT LDS RZ, [RZ] ;  /* 0x00000000fffff984 */ /* 0x000fe20000000800 */
[----:B------:R-:W-:Y:S01]  /*49c0*/  @!PT LDS RZ, [RZ] ;  /* 0x00000000fffff984 */ /* 0x000fe20000000800 */
[----:B------:R-:W-:Y:S01]  /*49d0*/  @!PT LDS RZ, [RZ] ;  /* 0x00000000fffff984 */ /* 0x000fe20000000800 */
[----:B------:R2:W-:Y:S06]  /*49e0*/  MEMBAR.ALL.CTA ;  /* 0x0000000000007992 */ /* 0x0005ec0000008000 */
[----:B--2---:R-:W2:Y:S01]  /*49f0*/  FENCE.VIEW.ASYNC.S ;  /* 0x00000000000073c6 */ /* 0x004ea20000000000 */
[----:B------:R-:W-:Y:S04]  /*4a00*/  PRMT R0, RZ, 0x654, R0 ;  /* 0x00000654ff007816 */ /* 0x000fe80000000000 */
[----:B--2---:R2:W-:Y:S01]  /*4a10*/  SYNCS.ARRIVE.TRANS64.RED.A1T0 RZ, [R0+URZ], RZ ;  /* 0x000000ff00ff79a7 */ /* 0x0045e200081004ff */
[----:B----4-:R-:W-:Y:S11]  /*4a20*/  LOP3.LUT P3, RZ, R30, 0x1, RZ, 0xc0, !PT ;  /* 0x000000011eff7812 */ /* 0x010ff6000786c0ff */
[----:B------:R-:W-:Y:S02]  /*4a30*/  @!UPT UIADD3 URZ, UPT, UPT, URZ, URZ, URZ ;  /* 0x000000fffffff290 */ /* 0x000fe4000fffe0ff */
[----:B------:R-:W-:Y:S02]  /*4a40*/  @P3 MOV R13, R28 ;  /* 0x0000001c000d3202 */ /* 0x000fe40000000f00 */
[----:B------:R-:W-:Y:S01]  /*4a50*/  @P3 LOP3.LUT R8, R29, 0xffff, RZ, 0xc0, !PT ;  /* 0x0000ffff1d083812 */ /* 0x000fe200078ec0ff */
[----:B--2---:R-:W-:Y:S06]  /*4a60*/  @!P0 BRA `(.L_x_97) ;  /* 0x0000000000a48947 */ /* 0x004fec0003800000 */
[----:B-1----:R-:W-:Y:S01]  /*4a70*/  IMAD.HI.U32 R33, R22, R7, RZ ;  /* 0x0000000716217227 */ /* 0x002fe200078e00ff */
[----:B------:R-:W-:Y:S02]  /*4a80*/  ISETP.NE.AND P0, PT, R6, 0x1, PT ;  /* 0x000000010600780c */ /* 0x000fe40003f05270 */
[----:B------:R-:W-:Y:S01]  /*4a90*/  ISETP.NE.AND P2, PT, R26, 0x1, PT ;  /* 0x000000011a00780c */ /* 0x000fe20003f45270 */
[----:B---3--:R-:W-:Y:S01]  /*4aa0*/  IMAD.HI.U32 R34, R19, R16, RZ ;  /* 0x0000001013227227 */ /* 0x008fe200078e00ff */
[----:B------:R-:W-:Y:S02]  /*4ab0*/  SHF.R.U32.HI R33, RZ, R18, R33 ;  /* 0x00000012ff217219 */ /* 0x000fe40000011621 */
[----:B------:R-:W-:Y:S01]  /*4ac0*/  ISETP.NE.AND P4, PT, R2, 0x1, PT ;  /* 0x000000010200780c */ /* 0x000fe20003f85270 */
[----:B------:R-:W-:Y:S01]  /*4ad0*/  IMAD.HI.U32 R38, R13, R16, RZ ;  /* 0x000000100d267227 */ /* 0x000fe200078e00ff */
[----:B------:R-:W-:Y:S02]  /*4ae0*/  SHF.R.U32.HI R34, RZ, R17, R34 ;  /* 0x00000011ff227219 */ /* 0x000fe40000011622 */
[----:B------:R-:W-:Y:S01]  /*4af0*/  SEL R3, R22, R33, !P0 ;  /* 0x0000002116037207 */ /* 0x000fe20004000000 */
[C---:B------:R-:W-:Y:S01]  /*4b00*/  IMAD.HI.U32 R33, R8.reuse, R7, RZ ;  /* 0x0000000708217227 */ /* 0x040fe200078e00ff */
[----:B------:R-:W-:Y:S02]  /*4b10*/  SEL R11, R19, R34, !P4 ;  /* 0x00000022130b7207 */ /* 0x000fe40006000000 */
[----:B------:R-:W-:Y:S01]  /*4b20*/  SHF.R.U32.HI R38, RZ, R17, R38 ;  /* 0x00000011ff267219 */ /* 0x000fe20000011626 */
[----:B------:R-:W-:Y:S01]  /*4b30*/  IMAD.HI.U32 R40, R3, R4, RZ ;  /* 0x0000000403287227 */ /* 0x000fe200078e00ff */
[----:B------:R-:W-:Y:S03]  /*4b40*/  SHF.R.U32.HI R33, RZ, R18, R33 ;  /* 0x00000012ff217219 */ /* 0x000fe60000011621 */
[----:B------:R-:W-:Y:S01]  /*4b50*/  IMAD.HI.U32 R34, R11, R4, RZ ;  /* 0x000000040b227227 */ /* 0x000fe200078e00ff */
[----:B------:R-:W-:Y:S02]  /*4b60*/  @P2 SHF.R.U32.HI R3, RZ, R5, R40 ;  /* 0x00000005ff032219 */ /* 0x000fe40000011628 */
[----:B------:R-:W-:Y:S02]  /*4b70*/  SEL R9, R8, R33, !P0 ;  /* 0x0000002108097207 */ /* 0x000fe40004000000 */
[----:B------:R-:W-:Y:S01]  /*4b80*/  @P2 SHF.R.U32.HI R11, RZ, R5, R34 ;  /* 0x00000005ff0b2219 */ /* 0x000fe20000011622 */
[C---:B------:R-:W-:Y:S01]  /*4b90*/  IMAD R10, R26.reuse, R3, RZ ;  /* 0x000000031a0a7224 */ /* 0x040fe200078e02ff */
[----:B------:R-:W-:Y:S01]  /*4ba0*/  SEL R3, R13, R38, !P4 ;  /* 0x000000260d037207 */ /* 0x000fe20006000000 */
[C---:B------:R-:W-:Y:S03]  /*4bb0*/  IMAD.HI.U32 R14, R9.reuse, R4, RZ ;  /* 0x00000004090e7227 */ /* 0x040fe600078e00ff */
[----:B------:R-:W-:Y:S01]  /*4bc0*/  ISETP.GE.AND P0, PT, R9, R10, PT ;  /* 0x0000000a0900720c */ /* 0x000fe20003f06270 */
[C---:B------:R-:W-:Y:S01]  /*4bd0*/  IMAD R12, R26.reuse, R11, RZ ;  /* 0x0000000b1a0c7224 */ /* 0x040fe200078e02ff */
[-C--:B------:R-:W-:Y:S04]  /*4be0*/  SHF.R.U32.HI R14, RZ, R5.reuse, R14 ;  /* 0x00000005ff0e7219 */ /* 0x080fe8000001160e */
[----:B------:R-:W-:Y:S02]  /*4bf0*/  ISETP.GE.OR P0, PT, R3, R12, P0 ;  /* 0x0000000c0300720c */ /* 0x000fe40000706670 */
[----:B------:R-:W-:Y:S05]  /*4c00*/  SEL R15, R9, R14, !P2 ;  /* 0x0000000e090f7207 */ /* 0x000fea0005000000 */
[----:B------:R-:W-:Y:S04]  /*4c10*/  IMAD.MOV R14, RZ, RZ, -R15 ;  /* 0x000000ffff0e7224 */ /* 0x000fe800078e0a0f */
[----:B------:R-:W-:Y:S02]  /*4c20*/  IMAD R14, R26, R14, R9 ;  /* 0x0000000e1a0e7224 */ /* 0x000fe400078e0209 */
[C---:B------:R-:W-:Y:S05]  /*4c30*/  @!P0 IMAD.HI.U32 R10, R3.reuse, R4, RZ ;  /* 0x00000004030a8227 */ /* 0x040fea00078e00ff */
[----:B------:R-:W-:Y:S04]  /*4c40*/  @!P0 SHF.R.U32.HI R10, RZ, R5, R10 ;  /* 0x00000005ff0a8219 */ /* 0x000fe8000001160a */
[----:B------:R-:W-:Y:S01]  /*4c50*/  @!P0 SEL R0, R3, R10, !P2 ;  /* 0x0000000a03008207 */ /* 0x000fe20005000000 */
[----:B------:R-:W-:Y:S03]  /*4c60*/  IMAD.MOV R10, RZ, RZ, -R3 ;  /* 0x000000ffff0a7224 */ /* 0x000fe600078e0a03 */
[----:B------:R-:W-:Y:S01]  /*4c70*/  @!P0 IADD3 R15, PT, PT, R15, -R0, RZ ;  /* 0x800000000f0f8210 */ /* 0x000fe20007ffe0ff */
[----:B------:R-:W-:Y:S01]  /*4c80*/  @!P0 IMAD R0, R11, R14, R0 ;  /* 0x0000000e0b008224 */ /* 0x000fe200078e0200 */
[----:B------:R-:W-:Y:S01]  /*4c90*/  IADD3 R11, PT, PT, -R9, RZ, RZ ;  /* 0x000000ff090b7210 */ /* 0x000fe20007ffe1ff */
[----:B------:R-:W-:Y:S02]  /*4ca0*/  IMAD R13, R2, R10, R13 ;  /* 0x0000000a020d7224 */ /* 0x000fe400078e020d */
[----:B------:R-:W-:Y:S02]  /*4cb0*/  @!P0 IMAD R9, R15, R26, R3 ;  /* 0x0000001a0f098224 */ /* 0x000fe400078e0203 */
[----:B------:R-:W-:Y:S02]  /*4cc0*/  @!P0 IMAD.MOV.U32 R3, RZ, RZ, R0 ;  /* 0x000000ffff038224 */ /* 0x000fe400078e0000 */
[----:B------:R-:W-:Y:S02]  /*4cd0*/  IMAD R8, R6, R11, R8 ;  /* 0x0000000b06087224 */ /* 0x000fe400078e0208 */
[----:B------:R-:W-:Y:S02]  /*4ce0*/  IMAD R13, R3, R2, R13 ;  /* 0x00000002030d7224 */ /* 0x000fe400078e020d */
[----:B------:R-:W-:Y:S02]  /*4cf0*/  IMAD R8, R9, R6, R8 ;  /* 0x0000000609087224 */ /* 0x000fe400078e0208 */
.L_x_97:
[----:B------:R-:W-:Y:S05]  /*4d00*/  BRA.U UP1, `(.L_x_98) ;  /* 0x0000000101107547 */ /* 0x000fea000b800000 */
[----:B------:R-:W-:Y:S04]  /*4d10*/  MOV R0, UR6 ;  /* 0x0000000600007c02 */ /* 0x000fe80008000f00 */
[----:B------:R-:W-:Y:S04]  /*4d20*/  SHF.L.U32 R3, R0, 0x1f, RZ ;  /* 0x0000001f00037819 */ /* 0x000fe800000006ff */
[----:B------:R-:W2:Y:S02]  /*4d30*/  SYNCS.PHASECHK.TRANS64.TRYWAIT P0, [UR7+0x118], R3 ;  /* 0x00011803ff0075a7 */ /* 0x000ea40008001107 */
[----:B--2---:R-:W-:Y:S05]  /*4d40*/  @!P0 BRA `(.L_x_99) ;  /* 0x0000004c001c8947 */ /* 0x004fea0003800000 */
.L_x_98:
[----:B------:R-:W-:Y:S02]  /*4d50*/  R2UR UR42, R20 ;  /* 0x00000000142a72ca */ /* 0x000fe400000e0000 */
[----:B------:R-:W-:Y:S02]  /*4d60*/  R2UR UR43, R21 ;  /* 0x00000000152b72ca */ /* 0x000fe400000e0000 */
[----:B------:R-:W-:Y:S02]  /*4d70*/  ISETP.NE.U32.AND P2, PT, RZ, UR4, PT ;  /* 0x00000004ff007c0c */ /* 0x000fe4000bf45070 */
[----:B------:R-:W-:Y:S02]  /*4d80*/  SHF.L.U32 R12, R32, 0x1f, RZ ;  /* 0x0000001f200c7819 */ /* 0x000fe400000006ff */
[----:B------:R-:W-:Y:S05]  /*4d90*/  ISETP.NE.AND.EX P2, PT, RZ, UR5, PT, P2 ;  /* 0x00000005ff007c0c */ /* 0x000fea000bf45320 */
[----:B------:R-:W-:Y:S02]  /*4da0*/  USHF.L.U32 UR42, UR42, 0x7, URZ ;  /* 0x000000072a2a7899 */ /* 0x000fe400080006ff */
[----:B------:R-:W-:Y:S01]  /*4db0*/  USHF.L.U32 UR43, UR43, 0x6, URZ ;  /* 0x000000062b2b7899 */ /* 0x000fe200080006ff */
[----:B------:R-:W-:Y:S11]  /*4dc0*/  BRA.U !UP4, `(.L_x_100) ;  /* 0x000000010c347547 */ /* 0x000ff6000b800000 */
[----:B------:R-:W-:Y:S01]  /*4dd0*/  UPLOP3.LUT UP0, UPT, UPT, UPT, UP3, 0x80, 0x8 ;  /* 0x000000000008789c */ /* 0x000fe20003f0f030 */
[----:B--2---:R-:W-:Y:S02]  /*4de0*/  HFMA2 R0, -RZ, RZ, 0, 5.9604644775390625e-08 ;  /* 0x00000001ff007431 */ /* 0x004fe400000001ff */
[----:B------:R-:W-:Y:S03]  /*4df0*/  IMAD.MOV.U32 R59, RZ, RZ, 0x1 ;  /* 0x00000001ff3b7424 */ /* 0x000fe600078e00ff */
[----:B------:R-:W-:Y:S05]  /*4e00*/  PLOP3.LUT P0, PT, PT, PT, UP0, 0x80, 0x8 ;  /* 0x000000000008781c */ /* 0x000fea0003f0f008 */
[----:B------:R-:W2:Y:S01]  /*4e10*/  @UP0 LDCU.64 UR10, c[0x0][0x888] ;  /* 0x00011100ff0a07ac */ /* 0x000ea20008000a00 */
[----:B------:R-:W-:Y:S07]  /*4e20*/  @UP0 UIMAD UR8, UR36, UR4, URZ ;  /* 0x00000004240802a4 */ /* 0x000fee000f8e02ff */
[----:B------:R-:W-:Y:S01]  /*4e30*/  @!P0 PRMT R59, R0, 0x7610, R59 ;  /* 0x00007610003b8816 */ /* 0x000fe2000000003b */
[----:B--2---:R-:W-:Y:S03]  /*4e40*/  @UP0 UIMAD.WIDE UR10, UR8, 0x4, UR10 ;  /* 0x00000004080a08a5 */ /* 0x004fe6000f8e020a */
[----:B------:R-:W2:Y:S03]  /*4e50*/  @!UP0 LDCU UR8, c[0x0][0x880] ;  /* 0x00011000ff0887ac */ /* 0x000ea60008000800 */
[----:B------:R-:W-:Y:S01]  /*4e60*/  IMAD.U32 R10, RZ, RZ, UR10 ;  /* 0x0000000aff0a7e24 */ /* 0x000fe2000f8e00ff */
[----:B------:R-:W-:Y:S05]  /*4e70*/  MOV R11, UR11 ;  /* 0x0000000b000b7c02 */ /* 0x000fea0008000f00 */
[----:B------:R4:W5:Y:S02]  /*4e80*/  @P0 LDG.E R35, desc[UR46][R10.64] ;  /* 0x0000002e0a230981 */ /* 0x000964000c1e1900 */
[----:B--2-4-:R-:W-:Y:S07]  /*4e90*/  @!P0 IMAD.U32 R35, RZ, RZ, UR8 ;  /* 0x00000008ff238e24 */ /* 0x014fee000f8e00ff */
.L_x_100:
[----:B-----5:R-:W-:Y:S01]  /*4ea0*/  @!P2 FSETP.EQ.AND P0, PT, R35, RZ, PT ;  /* 0x000000ff2300a20b */ /* 0x020fe20003f02000 */
[----:B------:R-:W-:Y:S01]  /*4eb0*/  @!UPT UIADD3 URZ, UPT, UPT, URZ, URZ, URZ ;  /* 0x000000fffffff290 */ /* 0x000fe2000fffe0ff */
[----:B------:R-:W-:Y:S11]  /*4ec0*/  @!P2 BRA `(.L_x_101) ;  /* 0x000000000014a947 */ /* 0x000ff60003800000 */
[----:B------:R-:W-:Y:S02]  /*4ed0*/  LOP3.LUT P2, RZ, R59, 0xff, RZ, 0xc0, !PT ;  /* 0x000000ff3bff7812 */ /* 0x000fe4000784c0ff */
[----:B------:R-:W-:Y:S04]  /*4ee0*/  PLOP3.LUT P0, PT, PT, PT, UP0, 0x80, 0x8 ;  /* 0x000000000008781c */ /* 0x000fe80003f0f008 */
[----:B------:R-:W-:Y:S07]  /*4ef0*/  PLOP3.LUT P0, PT, P0, PT, PT, 0x8, 0x80 ;  /* 0x000000000080781c */ /* 0x000fee000070e170 */
[----:B------:R-:W-:Y:S11]  /*4f00*/  @P2 FSETP.EQ.AND P0, PT, R35, RZ, PT ;  /* 0x000000ff2300220b */ /* 0x000ff60003f02000 */
[----:B------:R-:W-:Y:S02]  /*4f10*/  @!UPT UIADD3 URZ, UPT, UPT, URZ, URZ, URZ ;  /* 0x000000fffffff290 */ /* 0x000fe4000fffe0ff */
.L_x_101:
[----:B------:R-:W4:Y:S01]  /*4f20*/  SYNCS.PHASECHK.TRANS64.TRYWAIT P2, [UR7+0xf0], R12 ;  /* 0x0000f00cff0075a7 */ /* 0x000f220008041107 */
[----:B------:R-:W-:Y:S04]  /*4f30*/  ELECT P4, URZ, PT ;  /* 0x0000000000ff782f */ /* 0x000fe80003880000 */
[----:B------:R-:W-:Y:S11]  /*4f40*/  PLOP3.LUT P4, PT, P0, P4, PT, 0xf2, 0x2f ;  /* 0x00000000002f781c */ /* 0x000ff60000789e72 */
[----:B------:R-:W-:Y:S02]  /*4f50*/  @!UPT UIADD3 URZ, UPT, UPT, URZ, URZ, URZ ;  /* 0x000000fffffff290 */ /* 0x000fe4000fffe0ff */
[----:B-1----:R-:W-:Y:S05]  /*4f60*/  @!P4 IADD3 R9, P0, PT, R36, 0x580, RZ ;  /* 0x000005802409c810 */ /* 0x002fea0007f1e0ff */
[----:B--2---:R-:W-:Y:S01]  /*4f70*/  @!P4 IMAD.X R0, RZ, RZ, R37, P0 ;  /* 0x000000ffff00c224 */ /* 0x004fe200000e0625 */
[----:B----4-:R-:W-:Y:S07]  /*4f80*/  @!P2 BRA `(.L_x_102) ;  /* 0x0000004800a4a947 */ /* 0x010fee0003800000 */
.L_x_210:
[----:B------:R-:W-:Y:S01]  /*4f90*/  @!P4 R2UR UR9, R9 ;  /* 0x000000000909c2ca */ /* 0x000fe200000e0000 */
[----:B------:R-:W-:Y:S01]  /*4fa0*/  VOTEU.ALL UP1, P4 ;  /* 0x0000000000ff7886 */ /* 0x000fe20002020000 */
[----:B------:R-:W-:Y:S01]  /*4fb0*/  @!P4 R2UR UR8, R0 ;  /* 0x000000000008c2ca */ /* 0x000fe200000e0000 */
[----:B------:R-:W-:Y:S01]  /*4fc0*/  VOTEU.ALL UP2, P4 ;  /* 0x0000000000ff7886 */ /* 0x000fe20002040000 */
[----:B------:R-:W-:Y:S01]  /*4fd0*/  UMOV UR16, 0x0 ;  /* 0x0000000000107882 */ /* 0x000fe20000000000 */
[----:B------:R-:W-:Y:S01]  /*4fe0*/  UMOV UR17, 0x10000000 ;  /* 0x1000000000117882 */ /* 0x000fe20000000000 */
[----:B------:R-:W-:Y:S01]  /*4ff0*/  @!UP1 UIADD3 UR40, UPT, UPT, UR7, 0x200, URZ ;  /* 0x0000020007289890 */ /* 0x000fe2000fffe0ff */
[----:B------:R-:W-:Y:S01]  /*5000*/  @!P4 IMAD.MOV.U32 R0, RZ, RZ, 0x1000 ;  /* 0x00001000ff00c424 */ /* 0x000fe200078e00ff */
[----:B------:R-:W-:Y:S01]  /*5010*/  UMOV UR44, UR36 ;  /* 0x00000024002c7c82 */ /* 0x000fe20008000000 */
[----:B------:R-:W-:Y:S01]  /*5020*/  @!UP1 UIADD3 UR10, UPT, UPT, UR42, 0x40, URZ ;  /* 0x000000402a0a9890 */ /* 0x000fe2000fffe0ff */
[----:B------:R-:W-:Y:S01]  /*5030*/  @!P4 IADD3 R9, P0, PT, R36, 0x580, RZ ;  /* 0x000005802409c810 */ /* 0x000fe20007f1e0ff */
[----:B------:R-:W-:Y:S01]  /*5040*/  UMOV UR11, UR43 ;  /* 0x0000002b000b7c82 */ /* 0x000fe20008000000 */
[----:B------:R-:W-:Y:S01]  /*5050*/  UMOV UR12, UR36 ;  /* 0x00000024000c7c82 */ /* 0x000fe20008000000 */
[----:B------:R-:W-:Y:S01]  /*5060*/  IMAD.U32 R10, RZ, RZ, UR9 ;  /* 0x00000009ff0a7e24 */ /* 0x000fe2000f8e00ff */
[----:B------:R-:W-:Y:S01]  /*5070*/  UMOV UR9, UR41 ;  /* 0x0000002900097c82 */ /* 0x000fe20008000000 */
[----:B------:R-:W-:Y:S01]  /*5080*/  IMAD.U32 R11, RZ, RZ, UR8 ;  /* 0x00000008ff0b7e24 */ /* 0x000fe2000f8e00ff */
[----:B------:R-:W-:Y:S02]  /*5090*/  @!UP1 UIADD3 UR8, UPT, UPT, UR7, 0xa00, URZ ;  /* 0x00000a0007089890 */ /* 0x000fe4000fffe0ff */
[----:B------:R-:W-:Y:S01]  /*50a0*/  @!P4 R2UR UR18, R10 ;  /* 0x000000000a12c2ca */ /* 0x000fe200000e0000 */
[----:B------:R-:W-:Y:S01]  /*50b0*/  VOTEU.ALL UP1, P4 ;  /* 0x0000000000ff7886 */ /* 0x000fe20002020000 */
[----:B------:R-:W-:Y:S01]  /*50c0*/  @!P4 R2UR UR19, R11 ;  /* 0x000000000b13c2ca */ /* 0x000fe200000e0000 */
[----:B------:R-:W-:Y:S11]  /*50d0*/  UPRMT UR14, UR37, 0x654, UR41 ;  /* 0x00000654250e7896 */ /* 0x000ff60008000029 */
[----:B------:R-:W-:Y:S01]  /*50e0*/  @!UPT UIADD3 URZ, UPT, UPT, URZ, URZ, URZ ;  /* 0x000000fffffff290 */ /* 0x000fe2000fffe0ff */
[----:B------:R2:W-:Y:S01]  /*50f0*/  @!UP2 UTMALDG.3D [UR40], [UR18], desc[UR16] ;  /* 0x000010281200a5b4 */ /* 0x0005e20008011000 */
[----:B------:R2:W-:Y:S01]  /*5100*/  @!UP1 UTMALDG.3D [UR8], [UR18], desc[UR16] ;  /* 0x00001008120095b4 */ /* 0x0005e20008011000 */
[----:B------:R4:W-:Y:S01]  /*5110*/  @!P4 SYNCS.ARRIVE.TRANS64.RED.A0TR RZ, [UR7+0xd0], R0 ;  /* 0x0000d000ffffc9a7 */ /* 0x0009e20008300407 */
[----:B------:R-:W-:Y:S01]  /*5120*/  SYNCS.ARRIVE.TRANS64.RED.A1T0 RZ, [UR14], RZ ;  /* 0x000000ffffff79a7 */ /* 0x000fe2000810040e */
[----:B----4-:R-:W-:Y:S01]  /*5130*/  @!P4 IMAD.X R0, RZ, RZ, R37, P0 ;  /* 0x000000ffff00c224 */ /* 0x010fe200000e0625 */
[----:B------:R-:W4:Y:S02]  /*5140*/  SYNCS.PHASECHK.TRANS64.TRYWAIT P2, [UR7+0xf8], R12 ;  /* 0x0000f80cff0075a7 */ /* 0x000f240008041107 */
[----:B--2-4-:R-:W-:Y:S05]  /*5150*/  @!P2 BRA `(.L_x_103) ;  /* 0x000000480048a947 */ /* 0x014fea0003800000 */
.L_x_212:
        /* <DEDUP_REMOVED lines=8> */
[----:B------:R-:W-:Y:S01]  /*51e0*/  @!UP1 UIADD3 UR32, UPT, UPT, UR7, 0x1200, URZ ;  /* 0x0000120007209890 */ /* 0x000fe2000fffe0ff */
[----:B------:R-:W-:Y:S01]  /*51f0*/  @!P4 IADD3 R21, P0, PT, R36, 0x580, RZ ;  /* 0x000005802415c810 */ /* 0x000fe20007f1e0ff */
[----:B------:R-:W-:Y:S01]  /*5200*/  UMOV UR35, UR43 ;  /* 0x0000002b00237c82 */ /* 0x000fe20008000000 */
[----:B------:R-:W-:Y:S02]  /*5210*/  @!UP1 UIADD3 UR10, UPT, UPT, UR42, 0x50, URZ ;  /* 0x000000502a0a9890 */ /* 0x000fe4000fffe0ff */
[----:B------:R-:W-:Y:S01]  /*5220*/  IMAD.U32 R10, RZ, RZ, UR9 ;  /* 0x00000009ff0a7e24 */ /* 0x000fe2000f8e00ff */
[----:B------:R-:W-:Y:S01]  /*5230*/  UMOV UR9, UR33 ;  /* 0x0000002100097c82 */ /* 0x000fe20008000000 */
[----:B------:R-:W-:Y:S01]  /*5240*/  IMAD.U32 R11, RZ, RZ, UR8 ;  /* 0x00000008ff0b7e24 */ /* 0x000fe2000f8e00ff */
[----:B------:R-:W-:Y:S01]  /*5250*/  @!UP1 UIADD3 UR8, UPT, UPT, UR7, 0x1a00, URZ ;  /* 0x00001a0007089890 */ /* 0x000fe2000fffe0ff */
[----:B------:R-:W-:Y:S01]  /*5260*/  @!P4 IMAD.X R20, RZ, RZ, R37, P0 ;  /* 0x000000ffff14c224 */ /* 0x000fe200000e0625 */
[----:B------:R-:W-:Y:S01]  /*5270*/  @!P4 R2UR UR18, R10 ;  /* 0x000000000a12c2ca */ /* 0x000fe200000e0000 */
[----:B------:R-:W-:Y:S01]  /*5280*/  VOTEU.ALL UP1, P4 ;  /* 0x0000000000ff7886 */ /* 0x000fe20002020000 */
[----:B------:R-:W-:Y:S01]  /*5290*/  @!P4 R2UR UR19, R11 ;  /* 0x000000000b13c2ca */ /* 0x000fe200000e0000 */
[----:B------:R-:W-:Y:S01]  /*52a0*/  UMOV UR11, UR43 ;  /* 0x0000002b000b7c82 */ /* 0x000fe20008000000 */
[----:B------:R-:W-:Y:S01]  /*52b0*/  UMOV UR12, UR36 ;  /* 0x00000024000c7c82 */ /* 0x000fe20008000000 */
[----:B------:R-:W-:Y:S10]  /*52c0*/  UPRMT UR14, UR37, 0x654, UR33 ;  /* 0x00000654250e7896 */ /* 0x000ff40008000021 */
[----:B------:R2:W-:Y:S01]  /*52d0*/  @!UP2 UTMALDG.3D [UR32], [UR18], desc[UR16] ;  /* 0x000010201200a5b4 */ /* 0x0005e20008011000 */
[----:B------:R2:W-:Y:S01]  /*52e0*/  @!UP1 UTMALDG.3D [UR8], [UR18], desc[UR16] ;  /* 0x00001008120095b4 */ /* 0x0005e20008011000 */
[----:B------:R2:W-:Y:S01]  /*52f0*/  @!P4 SYNCS.ARRIVE.TRANS64.RED.A0TR RZ, [UR7+0xd8], R0 ;  /* 0x0000d800ffffc9a7 */ /* 0x0005e20008300407 */
[----:B------:R-:W-:Y:S01]  /*5300*/  SYNCS.ARRIVE.TRANS64.RED.A1T0 RZ, [UR14], RZ ;  /* 0x000000ffffff79a7 */ /* 0x000fe2000810040e */
[----:B------:R-:W4:Y:S02]  /*5310*/  SYNCS.PHASECHK.TRANS64.TRYWAIT P2, [UR7+0x100], R12 ;  /* 0x0001000cff0075a7 */ /* 0x000f240008041107 */
[----:B--2-4-:R-:W-:Y:S05]  /*5320*/  @!P2 BRA `(.L_x_104) ;  /* 0x0000004400eca947 */ /* 0x014fea0003800000 */
.L_x_214:
[----:B------:R-:W2:Y:S01]  /*5330*/  LDC.64 R14, c[0x0][0xb10] ;  /* 0x0002c400ff0e7b82 */ /* 0x000ea20000000a00 */
[----:B------:R-:W-:Y:S01]  /*5340*/  @!P4 R2UR UR9, R21 ;  /* 0x000000001509c2ca */ /* 0x000fe200000e0000 */
[----:B------:R-:W-:Y:S01]  /*5350*/  VOTEU.ALL UP1, P4 ;  /* 0x0000000000ff7886 */ /* 0x000fe20002020000 */
[----:B------:R-:W-:Y:S01]  /*5360*/  @!P4 R2UR UR8, R20 ;  /* 0x000000001408c2ca */ /* 0x000fe200000e0000 */
[----:B------:R-:W-:Y:S01]  /*5370*/  VOTEU.ALL UP2, P4 ;  /* 0x0000000000ff7886 */ /* 0x000fe20002040000 */
[----:B------:R-:W-:Y:S03]  /*5380*/  UMOV UR16, 0x0 ;  /* 0x0000000000107882 */ /* 0x000fe60000000000 */
[----:B------:R-:W4:Y:S01]  /*5390*/  LDC.64 R10, c[0x0][0xb18] ;  /* 0x0002c600ff0a7b82 */ /* 0x000f220000000a00 */
[----:B------:R-:W-:Y:S01]  /*53a0*/  @!UP1 UIADD3 UR26, UPT, UPT, UR42, 0x20, URZ ;  /* 0x000000202a1a9890 */ /* 0x000fe2000fffe0ff */
[----:B------:R-:W-:Y:S01]  /*53b0*/  @P3 SHF.R.U32.HI R24, RZ, 0x10, R29 ;  /* 0x00000010ff183819 */ /* 0x000fe2000001161d */
[----:B------:R-:W-:Y:S01]  /*53c0*/  @!UP1 UIADD3 UR24, UPT, UPT, UR7, 0x2200, URZ ;  /* 0x0000220007189890 */ /* 0x000fe2000fffe0ff */
[----:B------:R-:W-:Y:S01]  /*53d0*/  VIADD R27, R27, 0x1 ;  /* 0x000000011b1b7836 */ /* 0x000fe20000000000 */
[----:B------:R-:W-:Y:S03]  /*53e0*/  UMOV UR17, 0x10000000 ;  /* 0x1000000000117882 */ /* 0x000fe60000000000 */
[----:B------:R-:W5:Y:S01]  /*53f0*/  @!P1 LDC R0, c[0x0][0xb20] ;  /* 0x0002c800ff009b82 */ /* 0x000f620000000800 */
[----:B------:R-:W-:Y:S01]  /*5400*/  UMOV UR27, UR43 ;  /* 0x0000002b001b7c82 */ /* 0x000fe20008000000 */
[----:B------:R-:W-:Y:S01]  /*5410*/  IMAD.U32 R20, RZ, RZ, UR9 ;  /* 0x00000009ff147e24 */ /* 0x000fe2000f8e00ff */
[----:B------:R-:W-:Y:S05]  /*5420*/  UMOV UR28, UR36 ;  /* 0x00000024001c7c82 */ /* 0x000fea0008000000 */
[----:B-1----:R-:W1:Y:S01]  /*5430*/  @!P1 LDC R3, c[0x0][0xb0c] ;  /* 0x0002c300ff039b82 */ /* 0x002e620000000800 */
[----:B------:R-:W-:Y:S01]  /*5440*/  IMAD.U32 R21, RZ, RZ, UR8 ;  /* 0x00000008ff157e24 */ /* 0x000fe2000f8e00ff */
[----:B------:R-:W-:Y:S01]  /*5450*/  @!UP1 UIADD3 UR10, UPT, UPT, UR42, 0x60, URZ ;  /* 0x000000602a0a9890 */ /* 0x000fe2000fffe0ff */
[----:B------:R-:W-:Y:S01]  /*5460*/  @!P4 R2UR UR18, R20 ;  /* 0x000000001412c2ca */ /* 0x000fe200000e0000 */
[----:B------:R-:W-:Y:S01]  /*5470*/  @!UP1 UIADD3 UR8, UPT, UPT, UR7, 0x2a00, URZ ;  /* 0x00002a0007089890 */ /* 0x000fe2000fffe0ff */
[----:B------:R-:W-:Y:S01]  /*5480*/  @!P4 IMAD.MOV.U32 R20, RZ, RZ, 0x1000 ;  /* 0x00001000ff14c424 */ /* 0x000fe200078e00ff */
[----:B------:R-:W-:Y:S01]  /*5490*/  @!P4 R2UR UR19, R21 ;  /* 0x000000001513c2ca */ /* 0x000fe200000e0000 */
[----:B------:R-:W-:Y:S01]  /*54a0*/  VOTEU.ALL UP1, P4 ;  /* 0x0000000000ff7886 */ /* 0x000fe20002020000 */
[----:B------:R-:W-:Y:S01]  /*54b0*/  UMOV UR9, UR25 ;  /* 0x0000001900097c82 */ /* 0x000fe20008000000 */
[----:B------:R-:W-:Y:S01]  /*54c0*/  UMOV UR11, UR43 ;  /* 0x0000002b000b7c82 */ /* 0x000fe20008000000 */
[----:B------:R-:W-:Y:S01]  /*54d0*/  UMOV UR12, UR36 ;  /* 0x00000024000c7c82 */ /* 0x000fe20008000000 */
[----:B------:R-:W-:Y:S08]  /*54e0*/  UPRMT UR14, UR37, 0x654, UR25 ;  /* 0x00000654250e7896 */ /* 0x000ff00008000019 */
[----:B------:R1:W-:Y:S02]  /*54f0*/  @!UP2 UTMALDG.3D [UR24], [UR18], desc[UR16] ;  /* 0x000010181200a5b4 */ /* 0x0003e40008011000 */
[----:B-1----:R-:W-:Y:S01]  /*5500*/  @!P1 ISETP.NE.AND P2, PT, R3, 0x1, PT ;  /* 0x000000010300980c */ /* 0x002fe20003f45270 */
[C---:B--2---:R-:W-:Y:S01]  /*5510*/  @!P1 IMAD.HI.U32 R14, R13.reuse, R14, RZ ;  /* 0x0000000e0d0e9227 */ /* 0x044fe200078e00ff */
[----:B----4-:R-:W-:Y:S01]  /*5520*/  @!P1 ISETP.NE.AND P0, PT, R10, 0x1, PT ;  /* 0x000000010a00980c */ /* 0x010fe20003f05270 */
[----:B------:R1:W-:Y:S01]  /*5530*/  @!UP1 UTMALDG.3D [UR8], [UR18], desc[UR16] ;  /* 0x00001008120095b4 */ /* 0x0003e20008011000 */
[----:B------:R1:W-:Y:S01]  /*5540*/  @!P4 SYNCS.ARRIVE.TRANS64.RED.A0TR RZ, [UR7+0xe0], R20 ;  /* 0x0000e014ffffc9a7 */ /* 0x0003e20008300407 */
[C---:B------:R-:W-:Y:S01]  /*5550*/  @!P1 IMAD.HI.U32 R11, R8.reuse, R11, RZ ;  /* 0x0000000b080b9227 */ /* 0x040fe200078e00ff */
[----:B------:R-:W-:Y:S04]  /*5560*/  @!P1 SHF.R.U32.HI R14, RZ, R15, R14 ;  /* 0x0000000fff0e9219 */ /* 0x000fe8000001160e */
[----:B-----5:R-:W-:Y:S02]  /*5570*/  @!P1 SHF.R.U32.HI R9, RZ, R0, R11 ;  /* 0x00000000ff099219 */ /* 0x020fe4000001160b */
[----:B------:R-:W-:Y:S02]  /*5580*/  @!P1 SEL R14, R13, R14, !P2 ;  /* 0x0000000e0d0e9207 */ /* 0x000fe40005000000 */
[----:B------:R-:W-:Y:S05]  /*5590*/  @!P1 SEL R9, R8, R9, !P0 ;  /* 0x0000000908099207 */ /* 0x000fea0004000000 */
[----:B------:R-:W-:Y:S01]  /*55a0*/  @!P1 IMAD.IADD R0, R9, 0x1, -R14 ;  /* 0x0000000109009824 */ /* 0x000fe200078e0a0e */
[----:B------:R-:W-:Y:S01]  /*55b0*/  SYNCS.ARRIVE.TRANS64.RED.A1T0 RZ, [UR14], RZ ;  /* 0x000000ffffff79a7 */ /* 0x000fe2000810040e */
[----:B------:R-:W-:Y:S02]  /*55c0*/  @!P1 IMAD.IADD R9, R14, 0x1, -R9 ;  /* 0x000000010e099824 */ /* 0x000fe400078e0a09 */
[----:B------:R-:W-:Y:S02]  /*55d0*/  @!P1 IMAD R13, R0, R3, R13 ;  /* 0x00000003000d9224 */ /* 0x000fe400078e020d */
[----:B------:R-:W-:Y:S01]  /*55e0*/  @!P1 IMAD R8, R9, R10, R8 ;  /* 0x0000000a09089224 */ /* 0x000fe200078e0208 */
[----:B------:R-:W2:Y:S02]  /*55f0*/  SYNCS.PHASECHK.TRANS64.TRYWAIT P5, [UR7+0x108], R12 ;  /* 0x0001080cff0075a7 */ /* 0x000ea400080a1107 */
[----:B-12---:R-:W-:Y:S05]  /*5600*/  @!P5 BRA `(.L_x_105) ;  /* 0x00000044004cd947 */ /* 0x006fea0003800000 */
.L_x_216:
[----:B-1----:R-:W-:Y:S01]  /*5610*/  @!P4 IADD3 R3, P0, PT, R36, 0x580, RZ ;  /* 0x000005802403c810 */ /* 0x002fe20007f1e0ff */
[----:B------:R-:W-:Y:S01]  /*5620*/  VOTEU.ALL UP1, P4 ;  /* 0x0000000000ff7886 */ /* 0x000fe20002020000 */
[----:B------:R-:W-:Y:S01]  /*5630*/  VOTEU.ALL UP2, P4 ;  /* 0x0000000000ff7886 */ /* 0x000fe20002040000 */
[----:B------:R-:W-:Y:S01]  /*5640*/  UMOV UR14, 0x0 ;  /* 0x00000000000e7882 */ /* 0x000fe20000000000 */
[----:B------:R-:W-:Y:S01]  /*5650*/  @!P4 R2UR UR9, R3 ;  /* 0x000000000309c2ca */ /* 0x000fe200000e0000 */
[----:B------:R-:W-:Y:S01]  /*5660*/  @!P4 IMAD.X R0, RZ, RZ, R37, P0 ;  /* 0x000000ffff00c224 */ /* 0x000fe200000e0625 */
[----:B------:R-:W-:Y:S01]  /*5670*/  @!UP1 UIADD3 UR17, UPT, UPT, UR7, 0xe8, URZ ;  /* 0x000000e807119890 */ /* 0x000fe2000fffe0ff */
[----:B------:R-:W-:Y:S01]  /*5680*/  ISETP.NE.AND P0, PT, R27, 0x2, PT ;  /* 0x000000021b00780c */ /* 0x000fe20003f05270 */
[----:B------:R-:W-:Y:S01]  /*5690*/  @!UP1 UIADD3 UR18, UPT, UPT, UR42, 0x30, URZ ;  /* 0x000000302a129890 */ /* 0x000fe2000fffe0ff */
[----:B------:R-:W-:Y:S01]  /*56a0*/  LOP3.LUT R32, R32, 0x1, RZ, 0x3c, !PT ;  /* 0x0000000120207812 */ /* 0x000fe200078e3cff */
[----:B------:R-:W-:Y:S01]  /*56b0*/  @!UP1 UIADD3 UR16, UPT, UPT, UR7, 0x3200, URZ ;  /* 0x0000320007109890 */ /* 0x000fe2000fffe0ff */
[----:B------:R-:W-:Y:S01]  /*56c0*/  @!P4 R2UR UR8, R0 ;  /* 0x000000000008c2ca */ /* 0x000fe200000e0000 */
[----:B------:R-:W-:Y:S01]  /*56d0*/  UMOV UR15, 0x10000000 ;  /* 0x10000000000f7882 */ /* 0x000fe20000000000 */
[----:B------:R-:W-:Y:S01]  /*56e0*/  UMOV UR19, UR43 ;  /* 0x0000002b00137c82 */ /* 0x000fe20008000000 */
[----:B------:R-:W-:Y:S01]  /*56f0*/  UMOV UR20, UR36 ;  /* 0x0000002400147c82 */ /* 0x000fe20008000000 */
[----:B------:R-:W-:Y:S01]  /*5700*/  @!UP1 UIADD3 UR10, UPT, UPT, UR42, 0x70, URZ ;  /* 0x000000702a0a9890 */ /* 0x000fe2000fffe0ff */
[----:B------:R-:W-:Y:S01]  /*5710*/  SEL R0, RZ, 0x1, P0 ;  /* 0x00000001ff007807 */ /* 0x000fe20000000000 */
[----:B------:R-:W-:Y:S01]  /*5720*/  IMAD.U32 R10, RZ, RZ, UR9 ;  /* 0x00000009ff0a7e24 */ /* 0x000fe2000f8e00ff */
[----:B------:R-:W-:Y:S01]  /*5730*/  UMOV UR11, UR43 ;  /* 0x0000002b000b7c82 */ /* 0x000fe20008000000 */
[----:B------:R-:W-:Y:S01]  /*5740*/  UMOV UR12, UR36 ;  /* 0x00000024000c7c82 */ /* 0x000fe20008000000 */
[----:B------:R-:W-:Y:S01]  /*5750*/  UMOV UR9, UR17 ;  /* 0x0000001100097c82 */ /* 0x000fe20008000000 */
[----:B------:R-:W-:Y:S01]  /*5760*/  @P3 R2UR UR36, R24 ;  /* 0x00000000182432ca */ /* 0x000fe200000e0000 */
[----:B------:R-:W-:Y:S01]  /*5770*/  IMAD.IADD R20, R8, 0x1, R58 ;  /* 0x0000000108147824 */ /* 0x000fe200078e023a */
[----:B------:R-:W-:Y:S01]  /*5780*/  @!P4 R2UR UR22, R10 ;  /* 0x000000000a16c2ca */ /* 0x000fe200000e0000 */
[----:B------:R-:W-:Y:S01]  /*5790*/  IMAD.U32 R11, RZ, RZ, UR8 ;  /* 0x00000008ff0b7e24 */ /* 0x000fe2000f8e00ff */
[----:B------:R-:W-:Y:S01]  /*57a0*/  @!UP1 UIADD3 UR8, UPT, UPT, UR7, 0x3a00, URZ ;  /* 0x00003a0007089890 */ /* 0x000fe2000fffe0ff */
[----:B------:R-:W-:Y:S01]  /*57b0*/  LOP3.LUT R25, R25, R0, RZ, 0x3c, !PT ;  /* 0x0000000019197212 */ /* 0x000fe200078e3cff */
[----:B------:R-:W-:Y:S01]  /*57c0*/  VOTEU.ALL UP1, P4 ;  /* 0x0000000000ff7886 */ /* 0x000fe20002020000 */
[----:B------:R-:W-:Y:S01]  /*57d0*/  IMAD.IADD R21, R13, 0x1, R60 ;  /* 0x000000010d157824 */ /* 0x000fe200078e023c */
[----:B------:R-:W-:Y:S02]  /*57e0*/  @!P4 R2UR UR23, R11 ;  /* 0x000000000b17c2ca */ /* 0x000fe400000e0000 */
[----:B------:R-:W-:Y:S11]  /*57f0*/  SEL R27, R27, RZ, P0 ;  /* 0x000000ff1b1b7207 */ /* 0x000ff60000000000 */
[----:B------:R2:W-:Y:S01]  /*5800*/  @!UP2 UTMALDG.3D [UR16], [UR22], desc[UR14] ;  /* 0x00000e101600a5b4 */ /* 0x0005e20008011000 */
[----:B------:R2:W-:Y:S01]  /*5810*/  @!UP1 UTMALDG.3D [UR8], [UR22], desc[UR14] ;  /* 0x00000e08160095b4 */ /* 0x0005e20008011000 */
[----:B------:R2:W-:Y:S01]  /*5820*/  @!P4 SYNCS.ARRIVE.TRANS64.RED.A0TR RZ, [UR7+0xe8], R23 ;  /* 0x0000e817ffffc9a7 */ /* 0x0005e20008300407 */
[----:B------:R-:W-:Y:S01]  /*5830*/  UPLOP3.LUT UP1, UPT, UPT, UPT, UPT, 0x80, 0x8 ;  /* 0x000000000008789c */ /* 0x000fe20003f2f070 */
[----:B------:R-:W-:Y:S01]  /*5840*/  SYNCS.ARRIVE.TRANS64.RED.A1T0 RZ, [UR13], RZ ;  /* 0x000000ffffff79a7 */ /* 0x000fe2000810040d */
[----:B------:R-:W-:Y:S09]  /*5850*/  @P3 BRA `(.L_x_106) ;  /* 0xfffffff000303947 */ /* 0x000ff2000383ffff */
[----:B------:R-:W-:-:S04]  /*5860*/  SHF.L.U32 R3, R32, 0x1f, RZ ;  /* 0x0000001f20037819 */ /* 0x000fc800000006ff */
[----:B------:R-:W1:Y:S02]  /*5870*/  SYNCS.PHASECHK.TRANS64.TRYWAIT P0, [UR7+0xf0], R3 ;  /* 0x0000f003ff0075a7 */ /* 0x000e640008001107 */
[----:B-1----:R-:W-:Y:S05]  /*5880*/  @!P0 BRA `(.L_x_107) ;  /* 0x0000004000c48947 */ /* 0x002fea0003800000 */
.L_x_218:
[----:B------:R-:W4:Y:S02]  /*5890*/  SYNCS.PHASECHK.TRANS64.TRYWAIT P0, [UR7+0xf8], R3 ;  /* 0x0000f803ff0075a7 */ /* 0x000f240008001107 */
[----:B----4-:R-:W-:Y:S05]  /*58a0*/  @!P0 BRA `(.L_x_108) ;  /* 0x0000004000d48947 */ /* 0x010fea0003800000 */
.L_x_220:
[----:B------:R-:W4:Y:S02]  /*58b0*/  SYNCS.PHASECHK.TRANS64.TRYWAIT P0, [UR7+0x100], R3 ;  /* 0x00010003ff0075a7 */ /* 0x000f240008001107 */
[----:B----4-:R-:W-:Y:S05]  /*58c0*/  @!P0 BRA `(.L_x_109) ;  /* 0x0000004000e48947 */ /* 0x010fea0003800000 */
.L_x_222:
[----:B-1----:R-:W-:-:S07]  /*58d0*/  MOV R0, UR7 ;  /* 0x0000000700007c02 */ /* 0x002fce0008000f00 */
.L_x_110:
[----:B-1----:R-:W-:-:S04]  /*58e0*/  SHF.L.U32 R3, R32, 0x1f, RZ ;  /* 0x0000001f20037819 */ /* 0x002fc800000006ff */
[----:B------:R1:W4:Y:S03]  /*58f0*/  SYNCS.PHASECHK.TRANS64.TRYWAIT P0, [R0+URZ+0x108], R3 ;  /* 0x00010803000075a7 */ /* 0x00032600080011ff */
[----:B----4-:R-:W-:Y:S05]  /*5900*/  @!P0 NANOSLEEP.SYNCS 0x989680 ;  /* 0x009896800000895d */ /* 0x010fea0003900000 */
[----:B------:R-:W4:Y:S02]  /*5910*/  @!P0 SYNCS.PHASECHK.TRANS64 P0, [R0+URZ+0x108], R3 ;  /* 0x00010803000085a7 */ /* 0x000f2400080010ff */
[----:B--2-4-:R-:W-:Y:S05]  /*5920*/  @P0 EXIT ;  /* 0x000000000000094d */ /* 0x014fea0003800000 */
[----:B------:R-:W-:Y:S05]  /*5930*/  BRA `(.L_x_110) ;  /* 0xfffffffc00e87947 */ /* 0x000fea000383ffff */
.L_x_95:
[----:B------:R-:W-:-:S06]  /*5940*/  UISETP.GE.AND UP1, UPT, UR10, 0x4, UPT ;  /* 0x000000040a00788c */ /* 0x000fcc000bf26270 */
[----:B------:R-:W-:-:S13]  /*5950*/  PLOP3.LUT P0, PT, PT, PT, UP1, 0x80, 0x8 ;  /* 0x000000000008781c */ /* 0x000fda0003f0f018 */
[----:B------:R-:W-:Y:S05]  /*5960*/  @!P0 EXIT ;  /* 0x000000000000894d */ /* 0x000fea0003800000 */
[----:B------:R-:W-:Y:S01]  /*5970*/  BAR.SYNC.DEFER_BLOCKING 0x6, 0xa0 ;  /* 0x0182800000007b1d */ /* 0x000fe20000010000 */
[----:B------:R-:W-:Y:S02]  /*5980*/  IMAD.SHL.U32 R4, R66, 0x200000, RZ ;  /* 0x0020000042047824 */ /* 0x000fe400078e00ff */
[----:B------:R-:W-:Y:S02]  /*5990*/  HFMA2 R71, -RZ, RZ, 0, 5.9604644775390625e-08 ;  /* 0x00000001ff477431 */ /* 0x000fe400000001ff */
[C---:B------:R-:W-:Y:S01]  /*59a0*/  IMAD.SHL.U32 R65, R72.reuse, 0x10, RZ ;  /* 0x0000001048417824 */ /* 0x040fe200078e00ff */
[----:B------:R-:W-:Y:S01]  /*59b0*/  MOV R69, RZ ;  /* 0x000000ff00457202 */ /* 0x000fe20000000f00 */
[----:B------:R-:W-:Y:S01]  /*59c0*/  IMAD.U32 R33, R72, 0x10000, RZ ;  /* 0x0001000048217824 */ /* 0x000fe200078e00ff */
[----:B------:R-:W-:Y:S01]  /*59d0*/  UMOV UR48, 0x400 ;  /* 0x0000040000307882 */ /* 0x000fe20000000000 */
[----:B------:R-:W1:Y:S01]  /*59e0*/  LDC R63, c[0x0][0x370] ;  /* 0x0000dc00ff3f7b82 */ /* 0x000e620000000800 */
[----:B------:R-:W-:Y:S01]  /*59f0*/  ULEA UR48, UR37, UR48, 0x18 ;  /* 0x0000003025307291 */ /* 0x000fe2000f8ec0ff */
[----:B------:R-:W-:Y:S01]  /*5a00*/  LOP3.LUT R4, R4, 0x200000, RZ, 0xc0, !PT ;  /* 0x0020000004047812 */ /* 0x000fe200078ec0ff */
[----:B------:R-:W-:Y:S01]  /*5a10*/  IMAD.SHL.U32 R64, R72, 0x2, RZ ;  /* 0x0000000248407824 */ /* 0x000fe200078e00ff */
[C---:B------:R-:W-:Y:S01]  /*5a20*/  LOP3.LUT R5, R65.reuse, 0x40, RZ, 0xc0, !PT ;  /* 0x0000004041057812 */ /* 0x040fe200078ec0ff */
[----:B------:R-:W-:Y:S01]  /*5a30*/  IMAD.SHL.U32 R3, R66, 0x200, RZ ;  /* 0x0000020042037824 */ /* 0x000fe200078e00ff */
[----:B------:R-:W-:Y:S01]  /*5a40*/  LOP3.LUT R2, R65, 0x5b0, RZ, 0xc0, !PT ;  /* 0x000005b041027812 */ /* 0x000fe200078ec0ff */
[----:B------:R-:W-:Y:S01]  /*5a50*/  UIADD3 UR4, UPT, UPT, UR48, 0x200, URZ ;  /* 0x0000020030047890 */ /* 0x000fe2000fffe0ff */
[----:B------:R-:W2:Y:S01]  /*5a60*/  LDC R28, c[0x0][0xb0c] ;  /* 0x0002c300ff1c7b82 */ /* 0x000ea20000000800 */
[----:B------:R-:W-:Y:S01]  /*5a70*/  LOP3.LUT R33, R4, 0x400000, R33, 0xf8, !PT ;  /* 0x0040000004217812 */ /* 0x000fe200078ef821 */
[----:B------:R-:W-:Y:S01]  /*5a80*/  IMAD.MOV.U32 R30, RZ, RZ, RZ ;  /* 0x000000ffff1e7224 */ /* 0x000fe200078e00ff */
[----:B------:R-:W-:Y:S01]  /*5a90*/  LOP3.LUT R64, R5, 0x8, R64, 0xf8, !PT ;  /* 0x0000000805407812 */ /* 0x000fe200078ef840 */
[----:B------:R-:W-:Y:S01]  /*5aa0*/  IMAD.MOV.U32 R70, RZ, RZ, RZ ;  /* 0x000000ffff467224 */ /* 0x000fe200078e00ff */
[----:B------:R-:W-:Y:S01]  /*5ab0*/  LOP3.LUT R3, R2, 0x200, R3, 0xf8, !PT ;  /* 0x0000020002037812 */ /* 0x000fe200078ef803 */
[----:B------:R-:W-:Y:S01]  /*5ac0*/  IMAD.MOV.U32 R76, RZ, RZ, RZ ;  /* 0x000000ffff4c7224 */ /* 0x000fe200078e00ff */
[----:B------:R-:W-:Y:S01]  /*5ad0*/  LOP3.LUT P0, RZ, R65, 0x40, RZ, 0xc0, !PT ;  /* 0x0000004041ff7812 */ /* 0x000fe2000780c0ff */
[----:B------:R-:W3:Y:S01]  /*5ae0*/  LDC R61, c[0x0][0xb20] ;  /* 0x0002c800ff3d7b82 */ /* 0x000ee20000000800 */
[----:B------:R-:W4:Y:S01]  /*5af0*/  LDS R0, [UR48+0x1d0] ;  /* 0x0001d030ff007984 */ /* 0x000f220008000800 */
[----:B------:R-:W-:Y:S01]  /*5b00*/  LOP3.LUT R64, R3, R64, RZ, 0xfc, !PT ;  /* 0x0000004003407212 */ /* 0x000fe200078efcff */
[----:B------:R-:W-:Y:S01]  /*5b10*/  IMAD.U32 R67, RZ, RZ, UR4 ;  /* 0x00000004ff437e24 */ /* 0x000fe2000f8e00ff */
[----:B------:R-:W-:Y:S01]  /*5b20*/  LOP3.LUT R72, R72, 0x60, RZ, 0xc0, !PT ;  /* 0x0000006048487812 */ /* 0x000fe200078ec0ff */
[----:B------:R-:W1:Y:S03]  /*5b30*/  LDCU.64 UR52, c[0x0][0x348] ;  /* 0x00006900ff3477ac */ /* 0x000e660008000a00 */
[----:B------:R-:W1:Y:S01]  /*5b40*/  LDC R27, c[0x0][0xb30] ;  /* 0x0002cc00ff1b7b82 */ /* 0x000e620000000800 */
[----:B------:R-:W1:Y:S01]  /*5b50*/  LDCU.64 UR38, c[0x0][0x888] ;  /* 0x00011100ff2677ac */ /* 0x000e620008000a00 */
[----:B------:R-:W1:Y:S06]  /*5b60*/  LDCU.64 UR44, c[0x0][0x890] ;  /* 0x00011200ff2c77ac */ /* 0x000e6c0008000a00 */
[----:B------:R-:W1:Y:S01]  /*5b70*/  LDC.64 R56, c[0x0][0xb10] ;  /* 0x0002c400ff387b82 */ /* 0x000e620000000a00 */
[----:B------:R-:W-:Y:S01]  /*5b80*/  UMOV UR49, URZ ;  /* 0x000000ff00317c82 */ /* 0x000fe20008000000 */
[----:B------:R-:W-:-:S06]  /*5b90*/  UMOV UR51, URZ ;  /* 0x000000ff00337c82 */ /* 0x000fcc0008000000 */
[----:B------:R-:W1:Y:S08]  /*5ba0*/  LDC.64 R24, c[0x0][0xb18] ;  /* 0x0002c600ff187b82 */ /* 0x000e700000000a00 */
[----:B------:R-:W1:Y:S08]  /*5bb0*/  LDC.64 R22, c[0x0][0xb28] ;  /* 0x0002ca00ff167b82 */ /* 0x000e700000000a00 */
[----:B------:R-:W1:Y:S01]  /*5bc0*/  LDC.64 R54, c[0x0][0x8b0] ;  /* 0x00022c00ff367b82 */ /* 0x000e620000000a00 */
[----:B----4-:R-:W-:Y:S01]  /*5bd0*/  IMAD.IADD R33, R0, 0x1, R33 ;  /* 0x0000000100217824 */ /* 0x010fe200078e0221 */
[----:B------:R-:W-:-:S06]  /*5be0*/  P2R R0, PR, RZ, 0x1 ;  /* 0x00000001ff007803 */ /* 0x000fcc0000000000 */
[----:B------:R-:W4:Y:S08]  /*5bf0*/  LDC.64 R52, c[0x0][0x8a8] ;  /* 0x00022a00ff347b82 */ /* 0x000f300000000a00 */
[----:B--23--:R-:W1:Y:S02]  /*5c00*/  LDC R62, c[0x0][0x374] ;  /* 0x0000dd00ff3e7b82 */ /* 0x00ce640000000800 */
.L_x_154:
[C---:B------:R-:W-:Y:S02]  /*5c10*/  LEA R0, R76.reuse, UR48, 0x3 ;  /* 0x000000304c007c11 */ /* 0x040fe4000f8e18ff */
[----:B------:R-:W-:Y:S02]  /*5c20*/  SHF.L.U32 R3, R69, 0x1f, RZ ;  /* 0x0000001f45037819 */ /* 0x000fe400000006ff */
[----:B------:R-:W-:Y:S02]  /*5c30*/  LEA R16, R76, UR48, 0x4 ;  /* 0x000000304c107c11 */ /* 0x000fe4000f8e20ff */
[----:B--2---:R-:W2:Y:S02]  /*5c40*/  SYNCS.PHASECHK.TRANS64.TRYWAIT P0, [R0+URZ+0x120], R3 ;  /* 0x00012003000075a7 */ /* 0x004ea400080011ff */
[----:B--2---:R-:W-:Y:S05]  /*5c50*/  @!P0 BRA `(.L_x_111) ;  /* 0x0000004000188947 */ /* 0x004fea0003800000 */
.L_x_223:
[----:B------:R-:W3:Y:S01]  /*5c60*/  LDC.64 R12, c[0x0][0xb10] ;  /* 0x0002c400ff0c7b82 */ /* 0x000ee20000000a00 */
[----:B------:R-:W4:Y:S01]  /*5c70*/  LDS.128 R16, [R16+0x1b0] ;  /* 0x0001b00010107984 */ /* 0x000f220000000c00 */
[----:B-1----:R-:W-:Y:S01]  /*5c80*/  ISETP.NE.AND P1, PT, R27, 0x1, PT ;  /* 0x000000011b00780c */ /* 0x002fe20003f25270 */
[----:B--2---:R-:W-:Y:S01]  /*5c90*/  VIADD R0, R0, 0x130 ;  /* 0x0000013000007836 */ /* 0x004fe20000000000 */
[----:B------:R-:W-:Y:S04]  /*5ca0*/  ISETP.GE.AND P0, PT, R26, 0x1, PT ;  /* 0x000000011a00780c */ /* 0x000fe80003f06270 */
[----:B------:R-:W1:Y:S01]  /*5cb0*/  LDC.64 R10, c[0x0][0xb18] ;  /* 0x0002c600ff0a7b82 */ /* 0x000e620000000a00 */
[----:B------:R-:W-:Y:S01]  /*5cc0*/  PRMT R0, RZ, 0x654, R0 ;  /* 0x00000654ff007816 */ /* 0x000fe20000000000 */
[----:B------:R-:W-:Y:S01]  /*5cd0*/  @!PT LDS RZ, [RZ] ;  /* 0x00000000fffff984 */ /* 0x000fe20000000800 */
[----:B------:R-:W-:Y:S01]  /*5ce0*/  @!PT LDS RZ, [RZ] ;  /* 0x00000000fffff984 */ /* 0x000fe20000000800 */
[----:B------:R-:W-:Y:S01]  /*5cf0*/  @!PT LDS RZ, [RZ] ;  /* 0x00000000fffff984 */ /* 0x000fe20000000800 */
[----:B------:R-:W-:Y:S01]  /*5d00*/  @!PT LDS RZ, [RZ] ;  /* 0x00000000fffff984 */ /* 0x000fe20000000800 */
[----:B------:R2:W-:Y:S06]  /*5d10*/  MEMBAR.ALL.CTA ;  /* 0x0000000000007992 */ /* 0x0005ec0000008000 */
[----:B--2---:R-:W2:Y:S01]  /*5d20*/  FENCE.VIEW.ASYNC.S ;  /* 0x00000000000073c6 */ /* 0x004ea20000000000 */
[----:B------:R-:W1:Y:S08]  /*5d30*/  @!P1 LDC R14, c[0x0][0xb20] ;  /* 0x0002c800ff0e9b82 */ /* 0x000e700000000800 */
[----:B------:R-:W1:Y:S01]  /*5d40*/  @!P1 LDC R9, c[0x0][0xb0c] ;  /* 0x0002c300ff099b82 */ /* 0x000e620000000800 */
[----:B--2---:R2:W-:Y:S01]  /*5d50*/  SYNCS.ARRIVE.TRANS64.RED.A1T0 RZ, [R0+URZ], RZ ;  /* 0x000000ff00ff79a7 */ /* 0x0045e200081004ff */
[----:B----4-:R-:W-:Y:S04]  /*5d60*/  LOP3.LUT P4, RZ, R18, 0x1, RZ, 0xc0, !PT ;  /* 0x0000000112ff7812 */ /* 0x010fe8000788c0ff */
[----:B------:R-:W-:Y:S09]  /*5d70*/  P2R R73, PR, RZ, 0x10 ;  /* 0x00000010ff497803 */ /* 0x000ff20000000000 */
[----:B------:R-:W-:Y:S02]  /*5d80*/  @P4 MOV R31, R16 ;  /* 0x00000010001f4202 */ /* 0x000fe40000000f00 */
[----:B------:R-:W-:Y:S01]  /*5d90*/  @P4 LOP3.LUT R29, R17, 0xffff, RZ, 0xc0, !PT ;  /* 0x0000ffff111d4812 */ /* 0x000fe200078ec0ff */
[----:B--23--:R-:W-:Y:S06]  /*5da0*/  @!P0 BRA `(.L_x_112) ;  /* 0x0000000000a48947 */ /* 0x00cfec0003800000 */
[----:B------:R-:W-:Y:S01]  /*5db0*/  IMAD.HI.U32 R36, R62, R25, RZ ;  /* 0x000000193e247227 */ /* 0x000fe200078e00ff */
[----:B------:R-:W-:Y:S02]  /*5dc0*/  ISETP.NE.AND P0, PT, R24, 0x1, PT ;  /* 0x000000011800780c */ /* 0x000fe40003f05270 */
[----:B------:R-:W-:Y:S01]  /*5dd0*/  ISETP.NE.AND P2, PT, R26, 0x1, PT ;  /* 0x000000011a00780c */ /* 0x000fe20003f45270 */
[-C--:B------:R-:W-:Y:S01]  /*5de0*/  IMAD.HI.U32 R34, R63, R56.reuse, RZ ;  /* 0x000000383f227227 */ /* 0x080fe200078e00ff */
[----:B------:R-:W-:Y:S02]  /*5df0*/  SHF.R.U32.HI R37, RZ, R61, R36 ;  /* 0x0000003dff257219 */ /* 0x000fe40000011624 */
[----:B------:R-:W-:Y:S01]  /*5e00*/  ISETP.NE.AND P3, PT, R28, 0x1, PT ;  /* 0x000000011c00780c */ /* 0x000fe20003f65270 */
[----:B------:R-:W-:Y:S01]  /*5e10*/  IMAD.HI.U32 R40, R29, R25, RZ ;  /* 0x000000191d287227 */ /* 0x000fe200078e00ff */
[----:B------:R-:W-:Y:S02]  /*5e20*/  SHF.R.U32.HI R34, RZ, R57, R34 ;  /* 0x00000039ff227219 */ /* 0x000fe40000011622 */
[----:B------:R-:W-:Y:S01]  /*5e30*/  SEL R3, R62, R37, !P0 ;  /* 0x000000253e037207 */ /* 0x000fe20004000000 */
[----:B------:R-:W-:Y:S01]  /*5e40*/  IMAD.HI.U32 R38, R31, R56, RZ ;  /* 0x000000381f267227 */ /* 0x000fe200078e00ff */
[----:B------:R-:W-:Y:S03]  /*5e50*/  SEL R7, R63, R34, !P3 ;  /* 0x000000223f077207 */ /* 0x000fe60005800000 */
[-C--:B------:R-:W-:Y:S01]  /*5e60*/  IMAD.HI.U32 R34, R3, R22.reuse, RZ ;  /* 0x0000001603227227 */ /* 0x080fe200078e00ff */
[----:B------:R-:W-:Y:S03]  /*5e70*/  SHF.R.U32.HI R38, RZ, R57, R38 ;  /* 0x00000039ff267219 */ /* 0x000fe60000011626 */
[----:B------:R-:W-:Y:S01]  /*5e80*/  IMAD.HI.U32 R36, R7, R22, RZ ;  /* 0x0000001607247227 */ /* 0x000fe200078e00ff */
[----:B------:R-:W-:Y:S02]  /*5e90*/  @P2 SHF.R.U32.HI R3, RZ, R23, R34 ;  /* 0x00000017ff032219 */ /* 0x000fe40000011622 */
[----:B------:R-:W-:Y:S02]  /*5ea0*/  SHF.R.U32.HI R34, RZ, R61, R40 ;  /* 0x0000003dff227219 */ /* 0x000fe40000011628 */
[----:B------:R-:W-:Y:S01]  /*5eb0*/  @P2 SHF.R.U32.HI R7, RZ, R23, R36 ;  /* 0x00000017ff072219 */ /* 0x000fe20000011624 */
[C---:B------:R-:W-:Y:S01]  /*5ec0*/  IMAD R2, R26.reuse, R3, RZ ;  /* 0x000000031a027224 */ /* 0x040fe200078e02ff */
[----:B------:R-:W-:Y:S02]  /*5ed0*/  SEL R5, R29, R34, !P0 ;  /* 0x000000221d057207 */ /* 0x000fe40004000000 */
[----:B------:R-:W-:Y:S01]  /*5ee0*/  SEL R3, R31, R38, !P3 ;  /* 0x000000261f037207 */ /* 0x000fe20005800000 */
[----:B------:R-:W-:Y:S01]  /*5ef0*/  IMAD R4, R26, R7, RZ ;  /* 0x000000071a047224 */ /* 0x000fe200078e02ff */
[C---:B------:R-:W-:Y:S01]  /*5f00*/  ISETP.GE.AND P0, PT, R5.reuse, R2, PT ;  /* 0x000000020500720c */ /* 0x040fe20003f06270 */
[----:B------:R-:W-:Y:S03]  /*5f10*/  IMAD.HI.U32 R6, R5, R22, RZ ;  /* 0x0000001605067227 */ /* 0x000fe600078e00ff */
[----:B------:R-:W-:Y:S01]  /*5f20*/  ISETP.GE.OR P0, PT, R3, R4, P0 ;  /* 0x000000040300720c */ /* 0x000fe20000706670 */
[----:B------:R-:W-:Y:S01]  /*5f30*/  IMAD.MOV R4, RZ, RZ, -R3 ;  /* 0x000000ffff047224 */ /* 0x000fe200078e0a03 */
[-C--:B------:R-:W-:Y:S03]  /*5f40*/  SHF.R.U32.HI R6, RZ, R23.reuse, R6 ;  /* 0x00000017ff067219 */ /* 0x080fe60000011606 */
[----:B------:R-:W-:Y:S01]  /*5f50*/  IMAD R31, R28, R4, R31 ;  /* 0x000000041c1f7224 */ /* 0x000fe200078e021f */
[----:B------:R-:W-:Y:S05]  /*5f60*/  SEL R15, R5, R6, !P2 ;  /* 0x00000006050f7207 */ /* 0x000fea0005000000 */
[----:B------:R-:W-:Y:S02]  /*5f70*/  IMAD.MOV R6, RZ, RZ, -R15 ;  /* 0x000000ffff067224 */ /* 0x000fe400078e0a0f */
[C---:B------:R-:W-:Y:S04]  /*5f80*/  @!P0 IMAD.HI.U32 R2, R3.reuse, R22, RZ ;  /* 0x0000001603028227 */ /* 0x040fe800078e00ff */
[----:B------:R-:W-:Y:S01]  /*5f90*/  IMAD R6, R26, R6, R5 ;  /* 0x000000061a067224 */ /* 0x000fe200078e0205 */
[----:B------:R-:W-:Y:S04]  /*5fa0*/  @!P0 SHF.R.U32.HI R2, RZ, R23, R2 ;  /* 0x00000017ff028219 */ /* 0x000fe80000011602 */
[----:B------:R-:W-:Y:S02]  /*5fb0*/  @!P0 SEL R0, R3, R2, !P2 ;  /* 0x0000000203008207 */ /* 0x000fe40005000000 */
[----:B------:R-:W-:Y:S02]  /*5fc0*/  IADD3 R2, PT, PT, -R5, RZ, RZ ;  /* 0x000000ff05027210 */ /* 0x000fe40007ffe1ff */
[----:B------:R-:W-:Y:S01]  /*5fd0*/  @!P0 IADD3 R8, PT, PT, R15, -R0, RZ ;  /* 0x800000000f088210 */ /* 0x000fe20007ffe0ff */
[----:B------:R-:W-:Y:S02]  /*5fe0*/  @!P0 IMAD R0, R7, R6, R0 ;  /* 0x0000000607008224 */ /* 0x000fe400078e0200 */
[----:B------:R-:W-:Y:S02]  /*5ff0*/  IMAD R29, R24, R2, R29 ;  /* 0x00000002181d7224 */ /* 0x000fe400078e021d */
[----:B------:R-:W-:Y:S02]  /*6000*/  @!P0 IMAD R5, R8, R26, R3 ;  /* 0x0000001a08058224 */ /* 0x000fe400078e0203 */
[----:B------:R-:W-:Y:S04]  /*6010*/  @!P0 IMAD.MOV.U32 R3, RZ, RZ, R0 ;  /* 0x000000ffff038224 */ /* 0x000fe800078e0000 */
[----:B------:R-:W-:Y:S02]  /*6020*/  IMAD R31, R3, R28, R31 ;  /* 0x0000001c031f7224 */ /* 0x000fe400078e021f */
[----:B------:R-:W-:Y:S07]  /*6030*/  IMAD R29, R5, R24, R29 ;  /* 0x00000018051d7224 */ /* 0x000fee00078e021d */
.L_x_112:
[----:B-1----:R-:W-:Y:S01]  /*6040*/  @!P1 ISETP.NE.AND P0, PT, R10, 0x1, PT ;  /* 0x000000010a00980c */ /* 0x002fe20003f05270 */
[----:B------:R-:W-:Y:S01]  /*6050*/  @!P1 IMAD.HI.U32 R3, R29, R11, RZ ;  /* 0x0000000b1d039227 */ /* 0x000fe200078e00ff */
[----:B------:R-:W-:Y:S01]  /*6060*/  R2UR UR42, R21 ;  /* 0x00000000152a72ca */ /* 0x000fe200000e0000 */
[----:B------:R-:W-:Y:S01]  /*6070*/  BSSY.RECONVERGENT B6, `(.L_x_113) ;  /* 0x0000031000067945 */ /* 0x000fe20003800200 */
[----:B------:R-:W-:Y:S01]  /*6080*/  R2UR UR41, R20 ;  /* 0x00000000142972ca */ /* 0x000fe200000e0000 */
[----:B------:R-:W-:Y:S01]  /*6090*/  @!P1 IMAD.HI.U32 R0, R31, R12, RZ ;  /* 0x0000000c1f009227 */ /* 0x000fe200078e00ff */
[----:B------:R-:W-:Y:S02]  /*60a0*/  @!P1 SHF.R.U32.HI R2, RZ, R14, R3 ;  /* 0x0000000eff029219 */ /* 0x000fe40000011603 */
[----:B------:R-:W-:Y:S01]  /*60b0*/  @!P1 ISETP.NE.AND P2, PT, R9, 0x1, PT ;  /* 0x000000010900980c */ /* 0x000fe20003f45270 */
[----:B------:R-:W-:Y:S01]  /*60c0*/  VIADD R76, R76, 0x1 ;  /* 0x000000014c4c7836 */ /* 0x000fe20000000000 */
[----:B------:R-:W-:Y:S02]  /*60d0*/  @!P1 SEL R2, R29, R2, !P0 ;  /* 0x000000021d029207 */ /* 0x000fe40004000000 */
[----:B------:R-:W-:Y:S02]  /*60e0*/  @!P1 SHF.R.U32.HI R0, RZ, R13, R0 ;  /* 0x0000000dff009219 */ /* 0x000fe40000011600 */
[----:B------:R-:W-:Y:S01]  /*60f0*/  LOP3.LUT P0, RZ, R67, 0x90, RZ, 0xc0, !PT ;  /* 0x0000009043ff7812 */ /* 0x000fe2000780c0ff */
[----:B------:R-:W-:Y:S01]  /*6100*/  USHF.L.U32 UR42, UR42, 0x6, URZ ;  /* 0x000000062a2a7899 */ /* 0x000fe200080006ff */
[----:B------:R-:W-:Y:S01]  /*6110*/  @!P1 SEL R3, R31, R0, !P2 ;  /* 0x000000001f039207 */ /* 0x000fe20005000000 */
[----:B------:R-:W-:Y:S01]  /*6120*/  USHF.L.U32 UR41, UR41, 0x7, URZ ;  /* 0x0000000729297899 */ /* 0x000fe200080006ff */
[----:B------:R-:W-:Y:S03]  /*6130*/  @P4 SHF.R.U32.HI R68, RZ, 0x10, R17 ;  /* 0x00000010ff444819 */ /* 0x000fe60000011611 */
[----:B------:R-:W-:Y:S02]  /*6140*/  @!P1 IMAD.IADD R0, R2, 0x1, -R3 ;  /* 0x0000000102009824 */ /* 0x000fe400078e0a03 */
[----:B------:R-:W-:Y:S02]  /*6150*/  @!P1 IMAD.IADD R2, R3, 0x1, -R2 ;  /* 0x0000000103029824 */ /* 0x000fe400078e0a02 */
[----:B------:R-:W-:Y:S02]  /*6160*/  @!P1 IMAD R31, R0, R9, R31 ;  /* 0x00000009001f9224 */ /* 0x000fe400078e021f */
[----:B------:R-:W-:Y:S01]  /*6170*/  @!P1 IMAD R29, R2, R10, R29 ;  /* 0x0000000a021d9224 */ /* 0x000fe200078e021d */
[----:B------:R-:W-:Y:S06]  /*6180*/  @!P0 BRA `(.L_x_114) ;  /* 0x00000000007c8947 */ /* 0x000fec0003800000 */
[----:B------:R-:W1:Y:S01]  /*6190*/  LDCU.64 UR8, c[0x4][0x80] ;  /* 0x01001000ff0877ac */ /* 0x000e620008000a00 */
[----:B------:R-:W-:Y:S01]  /*61a0*/  MOV R2, 0x0 ;  /* 0x0000000000027802 */ /* 0x000fe20000000f00 */
[----:B------:R-:W-:Y:S02]  /*61b0*/  HFMA2 R12, -RZ, RZ, 0, 5.9604644775390625e-08 ;  /* 0x00000001ff0c7431 */ /* 0x000fe400000001ff */
[----:B------:R-:W-:Y:S01]  /*61c0*/  IMAD.MOV.U32 R8, RZ, RZ, 0x70 ;  /* 0x00000070ff087424 */ /* 0x000fe200078e00ff */
[----:B------:R2:W3:Y:S01]  /*61d0*/  LDC.64 R14, c[0x4][R2] ;  /* 0x01000000020e7b82 */ /* 0x0004e20000000a00 */
[----:B------:R-:W4:Y:S01]  /*61e0*/  LDCU.64 UR6, c[0x4][0x88] ;  /* 0x01001100ff0677ac */ /* 0x000f220008000a00 */
[----:B------:R-:W-:Y:S01]  /*61f0*/  IMAD.MOV.U32 R13, RZ, RZ, RZ ;  /* 0x000000ffff0d7224 */ /* 0x000fe200078e00ff */
[----:B------:R-:W2:Y:S01]  /*6200*/  LDCU.64 UR4, c[0x4][0x8] ;  /* 0x01000100ff0477ac */ /* 0x000ea20008000a00 */
[----:B-1----:R-:W-:Y:S01]  /*6210*/  MOV R5, UR9 ;  /* 0x0000000900057c02 */ /* 0x002fe20008000f00 */
[----:B------:R-:W-:Y:S01]  /*6220*/  IMAD.U32 R4, RZ, RZ, UR8 ;  /* 0x00000008ff047e24 */ /* 0x000fe2000f8e00ff */
[----:B----4-:R-:W-:Y:S01]  /*6230*/  MOV R7, UR7 ;  /* 0x0000000700077c02 */ /* 0x010fe20008000f00 */
[----:B------:R-:W-:Y:S01]  /*6240*/  IMAD.U32 R6, RZ, RZ, UR6 ;  /* 0x00000006ff067e24 */ /* 0x000fe2000f8e00ff */
[----:B--2---:R-:W-:Y:S01]  /*6250*/  MOV R11, UR5 ;  /* 0x00000005000b7c02 */ /* 0x004fe20008000f00 */
[----:B------:R-:W-:Y:S02]  /*6260*/  IMAD.U32 R10, RZ, RZ, UR4 ;  /* 0x00000004ff0a7e24 */ /* 0x000fe4000f8e00ff */
[----:B------:R-:W-:Y:S07]  /*6270*/  LEPC R20, `(.L_x_115) ;  /* 0x000000001014794e */ /* 0x000fee0000000000 */
[----:B---3-5:R-:W-:Y:S05]  /*6280*/  CALL.ABS.NOINC R14 ;  /* 0x000000000e007343 */ /* 0x028fea0003c00000 */
.L_x_115:
[----:B------:R-:W1:Y:S01]  /*6290*/  LDCU.64 UR8, c[0x4][0x80] ;  /* 0x01001000ff0877ac */ /* 0x000e620008000a00 */
[----:B------:R-:W2:Y:S01]  /*62a0*/  LDC.64 R2, c[0x4][R2] ;  /* 0x0100000002027b82 */ /* 0x000ea20000000a00 */
[----:B------:R-:W-:Y:S02]  /*62b0*/  HFMA2 R12, -RZ, RZ, 0, 5.9604644775390625e-08 ;  /* 0x00000001ff0c7431 */ /* 0x000fe400000001ff */
[----:B------:R-:W-:Y:S02]  /*62c0*/  IMAD.MOV.U32 R8, RZ, RZ, 0x70 ;  /* 0x00000070ff087424 */ /* 0x000fe400078e00ff */
[----:B------:R-:W-:Y:S01]  /*62d0*/  IMAD.MOV.U32 R13, RZ, RZ, RZ ;  /* 0x000000ffff0d7224 */ /* 0x000fe200078e00ff */
[----:B------:R-:W3:Y:S01]  /*62e0*/  LDCU.64 UR6, c[0x4][0x88] ;  /* 0x01001100ff0677ac */ /* 0x000ee20008000a00 */
[----:B------:R-:W4:Y:S01]  /*62f0*/  LDCU.64 UR4, c[0x4][0x8] ;  /* 0x01000100ff0477ac */ /* 0x000f220008000a00 */
[----:B-1----:R-:W-:Y:S02]  /*6300*/  MOV R4, UR8 ;  /* 0x0000000800047c02 */ /* 0x002fe40008000f00 */
[----:B------:R-:W-:Y:S02]  /*6310*/  MOV R5, UR9 ;  /* 0x0000000900057c02 */ /* 0x000fe40008000f00 */
[----:B---3--:R-:W-:Y:S01]  /*6320*/  MOV R7, UR7 ;  /* 0x0000000700077c02 */ /* 0x008fe20008000f00 */
[----:B------:R-:W-:Y:S01]  /*6330*/  IMAD.U32 R6, RZ, RZ, UR6 ;  /* 0x00000006ff067e24 */ /* 0x000fe2000f8e00ff */
[----:B----4-:R-:W-:Y:S01]  /*6340*/  MOV R11, UR5 ;  /* 0x00000005000b7c02 */ /* 0x010fe20008000f00 */
[----:B------:R-:W-:Y:S02]  /*6350*/  IMAD.U32 R10, RZ, RZ, UR4 ;  /* 0x00000004ff0a7e24 */ /* 0x000fe4000f8e00ff */
[----:B------:R-:W-:Y:S07]  /*6360*/  LEPC R20, `(.L_x_114) ;  /* 0x000000001014794e */ /* 0x000fee0000000000 */
[----:B--2---:R-:W-:Y:S05]  /*6370*/  CALL.ABS.NOINC R2 ;  /* 0x0000000002007343 */ /* 0x004fea0003c00000 */
.L_x_114:
[----:B------:R-:W-:Y:S05]  /*6380*/  BSYNC.RECONVERGENT B6 ;  /* 0x0000000000067941 */ /* 0x000fea0003800200 */
.L_x_113:
[----:B------:R-:W-:Y:S01]  /*6390*/  ISETP.NE.U32.AND P4, PT, R54, RZ, PT ;  /* 0x000000ff3600720c */ /* 0x000fe20003f85070 */
[----:B------:R-:W-:Y:S01]  /*63a0*/  UISETP.NE.AND UP2, UPT, UR50, URZ, UPT ;  /* 0x000000ff3200728c */ /* 0x000fe2000bf45270 */
[----:B------:R-:W-:Y:S01]  /*63b0*/  ISETP.NE.U32.AND P2, PT, RZ, UR38, PT ;  /* 0x00000026ff007c0c */ /* 0x000fe2000bf45070 */
[----:B------:R-:W-:Y:S01]  /*63c0*/  UISETP.NE.U32.AND UP1, UPT, UR44, URZ, UPT ;  /* 0x000000ff2c00728c */ /* 0x000fe2000bf25070 */
[----:B------:R-:W-:Y:S01]  /*63d0*/  ISETP.NE.AND.EX P4, PT, R55, RZ, PT, P4 ;  /* 0x000000ff3700720c */ /* 0x000fe20003f85340 */
[----:B------:R-:W-:Y:S01]  /*63e0*/  UPLOP3.LUT UP0, UPT, UPT, UPT, UPT, 0x40, 0x4 ;  /* 0x000000000004789c */ /* 0x000fe20003f0e870 */
[----:B------:R-:W-:Y:S01]  /*63f0*/  ISETP.NE.AND.EX P2, PT, RZ, UR39, PT, P2 ;  /* 0x00000027ff007c0c */ /* 0x000fe2000bf45320 */
[----:B------:R-:W-:Y:S01]  /*6400*/  UISETP.NE.AND.EX UP1, UPT, UR45, URZ, UPT, UP1 ;  /* 0x000000ff2d00728c */ /* 0x000fe2000bf25310 */
[----:B------:R-:W-:Y:S04]  /*6410*/  PLOP3.LUT P1, PT, PT, PT, UP2, 0x80, 0x8 ;  /* 0x000000000008781c */ /* 0x000fe80003f2f028 */
[----:B------:R-:W-:Y:S06]  /*6420*/  @UP2 UPLOP3.LUT UP0, UPT, UPT, UPT, UP1, 0x80, 0x8 ;  /* 0x000000000008289c */ /* 0x000fec0003f0f010 */
[----:B------:R-:W-:Y:S01]  /*6430*/  PLOP3.LUT P0, PT, PT, PT, UP0, 0x80, 0x8 ;  /* 0x000000000008781c */ /* 0x000fe20003f0f008 */
[----:B------:R-:W-:Y:S01]  /*6440*/  @!UPT UIADD3 URZ, UPT, UPT, URZ, URZ, URZ ;  /* 0x000000fffffff290 */ /* 0x000fe2000fffe0ff */
[----:B------:R-:W-:Y:S11]  /*6450*/  BRA.U !UP1, `(.L_x_116) ;  /* 0x0000000109387547 */ /* 0x000ff6000b800000 */
[----:B------:R-:W-:Y:S01]  /*6460*/  UISETP.NE.U32.AND UP0, UPT, UR38, URZ, UPT ;  /* 0x000000ff2600728c */ /* 0x000fe2000bf05070 */
[----:B------:R-:W-:Y:S02]  /*6470*/  HFMA2 R0, -RZ, RZ, 0, 5.9604644775390625e-08 ;  /* 0x00000001ff007431 */ /* 0x000fe400000001ff */
[----:B------:R-:W-:Y:S01]  /*6480*/  IMAD.MOV.U32 R59, RZ, RZ, 0x1 ;  /* 0x00000001ff3b7424 */ /* 0x000fe200078e00ff */
[----:B------:R-:W-:Y:S06]  /*6490*/  UISETP.NE.AND.EX UP0, UPT, UR39, URZ, UPT, UP0 ;  /* 0x000000ff2700728c */ /* 0x000fec000bf05300 */
[----:B------:R-:W-:Y:S05]  /*64a0*/  PLOP3.LUT P3, PT, PT, PT, UP0, 0x80, 0x8 ;  /* 0x000000000008781c */ /* 0x000fea0003f6f008 */
[----:B------:R-:W1:Y:S01]  /*64b0*/  @UP0 LDCU.64 UR6, c[0x0][0x888] ;  /* 0x00011100ff0607ac */ /* 0x000e620008000a00 */
[----:B------:R-:W-:Y:S07]  /*64c0*/  @UP0 UIMAD UR4, UR36, UR44, URZ ;  /* 0x0000002c240402a4 */ /* 0x000fee000f8e02ff */
[----:B------:R-:W-:Y:S01]  /*64d0*/  @!P3 PRMT R59, R0, 0x7610, R59 ;  /* 0x00007610003bb816 */ /* 0x000fe2000000003b */
[----:B-1----:R-:W-:Y:S03]  /*64e0*/  @UP0 UIMAD.WIDE UR6, UR4, 0x4, UR6 ;  /* 0x00000004040608a5 */ /* 0x002fe6000f8e0206 */
[----:B------:R-:W1:Y:S03]  /*64f0*/  @!UP0 LDCU UR4, c[0x0][0x880] ;  /* 0x00011000ff0487ac */ /* 0x000e660008000800 */
[----:B------:R-:W-:Y:S01]  /*6500*/  IMAD.U32 R2, RZ, RZ, UR6 ;  /* 0x00000006ff027e24 */ /* 0x000fe2000f8e00ff */
[----:B------:R-:W-:Y:S05]  /*6510*/  MOV R3, UR7 ;  /* 0x0000000700037c02 */ /* 0x000fea0008000f00 */
[----:B-----5:R2:W5:Y:S02]  /*6520*/  @P3 LDG.E R35, desc[UR46][R2.64] ;  /* 0x0000002e02233981 */ /* 0x020564000c1e1900 */
[----:B-12---:R-:W-:Y:S02]  /*6530*/  @!P3 IMAD.U32 R35, RZ, RZ, UR4 ;  /* 0x00000004ff23be24 */ /* 0x006fe4000f8e00ff */
.L_x_116:
[----:B------:R-:W-:Y:S05]  /*6540*/  @!P4 BRA `(.L_x_117) ;  /* 0x000000000020c947 */ /* 0x000fea0003800000 */
[----:B------:R-:W-:Y:S04]  /*6550*/  ISETP.NE.U32.AND P3, PT, R52, RZ, PT ;  /* 0x000000ff3400720c */ /* 0x000fe80003f65070 */
[----:B------:R-:W-:Y:S11]  /*6560*/  ISETP.NE.AND.EX P3, PT, R53, RZ, PT, P3 ;  /* 0x000000ff3500720c */ /* 0x000ff60003f65330 */
[----:B------:R-:W-:Y:S02]  /*6570*/  @!UPT UIADD3 URZ, UPT, UPT, URZ, URZ, URZ ;  /* 0x000000fffffff290 */ /* 0x000fe4000fffe0ff */
[----:B------:R-:W1:Y:S01]  /*6580*/  @P3 LDC.64 R2, c[0x0][0x8a8] ;  /* 0x00022a00ff023b82 */ /* 0x000e620000000a00 */
[----:B------:R-:W-:Y:S04]  /*6590*/  @P3 IMAD R0, R54, UR36, RZ ;  /* 0x0000002436003c24 */ /* 0x000fe8000f8e02ff */
[----:B-1----:R-:W-:Y:S05]  /*65a0*/  @P3 IMAD.WIDE R2, R0, 0x4, R2 ;  /* 0x0000000400023825 */ /* 0x002fea00078e0202 */
[----:B-----5:R1:W5:Y:S02]  /*65b0*/  @P3 LDG.E R32, desc[UR46][R2.64] ;  /* 0x0000002e02203981 */ /* 0x020364000c1e1900 */
[----:B-1----:R-:W2:Y:S02]  /*65c0*/  @!P3 LDC R32, c[0x0][0x8a0] ;  /* 0x00022800ff20bb82 */ /* 0x002ea40000000800 */
.L_x_117:
[----:B-----5:R-:W-:Y:S01]  /*65d0*/  FSETP.NEU.AND P3, PT, R35, RZ, PT ;  /* 0x000000ff2300720b */ /* 0x020fe20003f6d000 */
[----:B------:R-:W-:Y:S01]  /*65e0*/  IMAD.SHL.U32 R77, R64, 0x2, RZ ;  /* 0x00000002404d7824 */ /* 0x000fe200078e00ff */
[----:B------:R-:W-:Y:S01]  /*65f0*/  SEL R5, RZ, 0xffffffff, P2 ;  /* 0xffffffffff057807 */ /* 0x000fe20001000000 */
[----:B------:R-:W-:Y:S01]  /*6600*/  BSSY B1, `(.L_x_118) ;  /* 0x0000034000017945 */ /* 0x000fe20003800000 */
[----:B------:R-:W-:Y:S01]  /*6610*/  @P1 LOP3.LUT P2, RZ, R59, 0xff, RZ, 0xc0, !PT ;  /* 0x000000ff3bff1812 */ /* 0x000fe2000784c0ff */
[----:B------:R-:W-:Y:S01]  /*6620*/  IMAD.MOV.U32 R39, RZ, RZ, 0x1 ;  /* 0x00000001ff277424 */ /* 0x000fe200078e00ff */
[----:B------:R-:W-:Y:S01]  /*6630*/  @P1 SEL R0, RZ, 0xffffffff, P3 ;  /* 0xffffffffff001807 */ /* 0x000fe20001800000 */
[C---:B------:R-:W-:Y:S01]  /*6640*/  IMAD R34, R30.reuse, 0x40, R33 ;  /* 0x000000401e227824 */ /* 0x040fe200078e0221 */
[----:B------:R-:W-:Y:S01]  /*6650*/  LOP3.LUT R71, R71, 0x1, RZ, 0x3c, !PT ;  /* 0x0000000147477812 */ /* 0x000fe200078e3cff */
[----:B------:R-:W-:Y:S01]  /*6660*/  IMAD.MOV.U32 R38, RZ, RZ, RZ ;  /* 0x000000ffff267224 */ /* 0x000fe200078e00ff */
[----:B------:R-:W-:Y:S02]  /*6670*/  @P0 SEL R0, R5, R0, !P2 ;  /* 0x0000000005000207 */ /* 0x000fe40005000000 */
[----:B------:R-:W-:Y:S02]  /*6680*/  CS2R R50, SRZ ;  /* 0x0000000000327805 */ /* 0x000fe4000001ff00 */
[----:B------:R-:W-:Y:S02]  /*6690*/  LEA R74, R30, UR48, 0x3 ;  /* 0x000000301e4a7c11 */ /* 0x000fe4000f8e18ff */
[----:B------:R-:W-:Y:S02]  /*66a0*/  CS2R R48, SRZ ;  /* 0x0000000000307805 */ /* 0x000fe4000001ff00 */
[----:B------:R-:W-:Y:S02]  /*66b0*/  @P1 LOP3.LUT R0, R0, 0x1, RZ, 0xc0, !PT ;  /* 0x0000000100001812 */ /* 0x000fe400078ec0ff */
[----:B------:R-:W-:Y:S02]  /*66c0*/  CS2R R42, SRZ ;  /* 0x00000000002a7805 */ /* 0x000fe4000001ff00 */
[----:B------:R-:W-:Y:S02]  /*66d0*/  SHF.L.U32 R3, R70, 0x1f, RZ ;  /* 0x0000001f46037819 */ /* 0x000fe400000006ff */
[----:B------:R-:W-:Y:S02]  /*66e0*/  CS2R R40, SRZ ;  /* 0x0000000000287805 */ /* 0x000fe4000001ff00 */
[----:B------:R-:W-:Y:S01]  /*66f0*/  ISETP.NE.U32.OR P5, PT, R0, 0x1, !P1 ;  /* 0x000000010000780c */ /* 0x000fe20004fa5470 */
[----:B------:R-:W-:Y:S01]  /*6700*/  VIADD R82, R77, UR48 ;  /* 0x000000304d527c36 */ /* 0x000fe20008000000 */
[----:B------:R-:W-:Y:S02]  /*6710*/  PLOP3.LUT P2, PT, PT, PT, UP1, 0x80, 0x8 ;  /* 0x000000000008781c */ /* 0x000fe40003f4f018 */
[----:B------:R-:W-:Y:S02]  /*6720*/  SEL R0, RZ, 0xffffffff, P3 ;  /* 0xffffffffff007807 */ /* 0x000fe40001800000 */
[----:B------:R-:W-:Y:S02]  /*6730*/  LOP3.LUT P3, R75, R59, 0xff, RZ, 0xc0, !PT ;  /* 0x000000ff3b4b7812 */ /* 0x000fe4000786c0ff */
[----:B------:R-:W-:Y:S05]  /*6740*/  P2R R78, PR, RZ, 0x20 ;  /* 0x00000020ff4e7803 */ /* 0x000fea0000000000 */
[----:B------:R-:W-:Y:S02]  /*6750*/  @P5 SHF.L.U32 R2, R71, 0x1f, RZ ;  /* 0x0000001f47025819 */ /* 0x000fe400000006ff */
[----:B------:R-:W-:Y:S02]  /*6760*/  @P2 SEL R0, R5, R0, !P3 ;  /* 0x0000000005002207 */ /* 0x000fe40005800000 */
[----:B------:R-:W1:Y:S02]  /*6770*/  @P5 SYNCS.PHASECHK.TRANS64.TRYWAIT P1, [UR48+0xd0], R2 ;  /* 0x0000d002ff0055a7 */ /* 0x000e640008021130 */
[----:B------:R-:W-:Y:S04]  /*6780*/  LOP3.LUT R0, R0, 0x1, RZ, 0xc0, !PT ;  /* 0x0000000100007812 */ /* 0x000fe800078ec0ff */
[----:B------:R-:W-:Y:S04]  /*6790*/  ISETP.NE.U32.AND P4, PT, R0, 0x1, PT ;  /* 0x000000010000780c */ /* 0x000fe80003f85070 */
[----:B------:R-:W-:Y:S01]  /*67a0*/  P2R R80, PR, RZ, 0x10 ;  /* 0x00000010ff507803 */ /* 0x000fe20000000000 */
[----:B------:R3:W4:Y:S01]  /*67b0*/  SYNCS.PHASECHK.TRANS64.TRYWAIT P0, [R74+URZ+0x140], R3 ;  /* 0x000140034a0075a7 */ /* 0x00072200080011ff */
[----:B-1----:R-:W-:Y:S01]  /*67c0*/  @P5 SEL R39, RZ, 0x1, !P1 ;  /* 0x00000001ff275807 */ /* 0x002fe20004800000 */
[----:B---3--:R-:W-:Y:S06]  /*67d0*/  @!P5 BRA `(.L_x_119) ;  /* 0x000000000058d947 */ /* 0x008fec0003800000 */
[C---:B------:R-:W-:Y:S01]  /*67e0*/  VIADD R0, R82.reuse, 0x200 ;  /* 0x0000020052007836 */ /* 0x040fe20000000000 */
[----:B------:R-:W-:Y:S01]  /*67f0*/  LOP3.LUT P5, RZ, R65, 0x40, RZ, 0xc0, !PT ;  /* 0x0000004041ff7812 */ /* 0x000fe200078ac0ff */
[----:B------:R-:W-:Y:S01]  /*6800*/  BSSY B0, `(.L_x_120) ;  /* 0x000000e000007945 */ /* 0x000fe20003800000 */
[----:B------:R-:W-:Y:S01]  /*6810*/  ISETP.NE.AND P2, PT, R39, RZ, PT ;  /* 0x000000ff2700720c */ /* 0x000fe20003f45270 */
[----:B------:R-:W-:Y:S01]  /*6820*/  @P4 VIADD R2, R82, 0x210 ;  /* 0x0000021052024836 */ /* 0x000fe20000000000 */
[----:B------:R-:W-:Y:S01]  /*6830*/  PLOP3.LUT P1, PT, PT, PT, PT, 0x8, 0x80 ;  /* 0x000000000080781c */ /* 0x000fe20003f2e170 */
[----:B------:R-:W-:Y:S01]  /*6840*/  IMAD.MOV.U32 R51, RZ, RZ, RZ ;  /* 0x000000ffff337224 */ /* 0x000fe200078e00ff */
[----:B------:R-:W-:Y:S02]  /*6850*/  @P4 PLOP3.LUT P1, PT, P5, PT, PT, 0x80, 0x8 ;  /* 0x000000000008481c */ /* 0x000fe40002f2f070 */
[----:B------:R-:W-:Y:S02]  /*6860*/  CS2R R48, SRZ ;  /* 0x0000000000307805 */ /* 0x000fe4000001ff00 */
[----:B------:R-:W-:Y:S02]  /*6870*/  CS2R R42, SRZ ;  /* 0x00000000002a7805 */ /* 0x000fe4000001ff00 */
[----:B------:R-:W-:Y:S07]  /*6880*/  CS2R R40, SRZ ;  /* 0x0000000000287805 */ /* 0x000fee000001ff00 */
[----:B------:R-:W-:Y:S01]  /*6890*/  @P1 VIADD R2, R0, 0xfffffff0 ;  /* 0xfffffff000021836 */ /* 0x000fe20000000000 */
[----:B------:R-:W-:Y:S06]  /*68a0*/  @P2 BRA `(.L_x_121) ;  /* 0x00000000000c2947 */ /* 0x000fec0003800000 */
[----:B------:R-:W-:Y:S04]  /*68b0*/  SHF.L.U32 R5, R71, 0x1f, RZ ;  /* 0x0000001f47057819 */ /* 0x000fe800000006ff */
[----:B------:R-:W1:Y:S02]  /*68c0*/  SYNCS.PHASECHK.TRANS64.TRYWAIT P1, [UR48+0xd0], R5 ;  /* 0x0000d005ff0075a7 */ /* 0x000e640008021130 */
[----:B-1----:R-:W-:Y:S05]  /*68d0*/  @!P1 BRA `(.L_x_122) ;  /* 0x00000034000c9947 */ /* 0x002fea0003800000 */
.L_x_121:
[----:B------:R-:W-:Y:S05]  /*68e0*/  BSYNC B0 ;  /* 0x0000000000007941 */ /* 0x000fea0003800000 */
.L_x_120:
[----:B------:R-:W-:Y:S01]  /*68f0*/  ISETP.NE.AND P1, PT, R80, RZ, PT ;  /* 0x000000ff5000720c */ /* 0x000fe20003f25270 */
[----:B------:R-:W-:Y:S11]  /*6900*/  HFMA2 R38, -RZ, RZ, 0, 5.9604644775390625e-08 ;  /* 0x00000001ff267431 */ /* 0x000ff600000001ff */
[----:B------:R-:W-:Y:S01]  /*6910*/  @!UPT UIADD3 URZ, UPT, UPT, URZ, URZ, URZ ;  /* 0x000000fffffff290 */ /* 0x000fe2000fffe0ff */
[----:B------:R3:W1:Y:S04]  /*6920*/  @P1 LDS.128 R48, [R2] ;  /* 0x0000000002301984 */ /* 0x0006680000000c00 */
[----:B------:R3:W1:Y:S02]  /*6930*/  @P1 LDS.128 R40, [R77+UR48+0x200] ;  /* 0x000200304d281984 */ /* 0x0006640008000c00 */
.L_x_119:
[----:B------:R-:W-:Y:S05]  /*6940*/  BSYNC B1 ;  /* 0x0000000000017941 */ /* 0x000fea0003800000 */
.L_x_118:
[----:B-1----:R-:W-:Y:S04]  /*6950*/  SHF.R.U32.HI R5, RZ, 0x15, R34 ;  /* 0x00000015ff057819 */ /* 0x002fe80000011622 */
[----:B------:R-:W-:Y:S01]  /*6960*/  LOP3.LUT P1, RZ, R5, 0x3, R66, 0x48, !PT ;  /* 0x0000000305ff7812 */ /* 0x000fe20007824842 */
[----:B------:R-:W-:Y:S01]  /*6970*/  @!UPT UIADD3 URZ, UPT, UPT, URZ, URZ, URZ ;  /* 0x000000fffffff290 */ /* 0x000fe2000fffe0ff */
[----:B----4-:R-:W-:Y:S11]  /*6980*/  @P0 BRA `(.L_x_123) ;  /* 0x0000000000080947 */ /* 0x010ff60003800000 */
[----:B------:R-:W1:Y:S02]  /*6990*/  SYNCS.PHASECHK.TRANS64.TRYWAIT P0, [R74+URZ+0x140], R3 ;  /* 0x000140034a0075a7 */ /* 0x000e6400080011ff */
[----:B-1----:R-:W-:Y:S05]  /*69a0*/  @!P0 BRA `(.L_x_124) ;  /* 0x0000003000f08947 */ /* 0x002fea0003800000 */
.L_x_123:
[----:B------:R-:W-:Y:S05]  /*69b0*/  @!P1 BRA `(.L_x_125) ;  /* 0x0000000000409947 */ /* 0x000fea0003800000 */
[----:B------:R-:W4:Y:S01]  /*69c0*/  LDCU.64 UR8, c[0x4][0x70] ;  /* 0x01000e00ff0877ac */ /* 0x000f220008000a00 */
[----:B-1----:R-:W-:Y:S01]  /*69d0*/  MOV R3, 0x0 ;  /* 0x0000000000037802 */ /* 0x002fe20000000f00 */
[----:B------:R-:W-:Y:S02]  /*69e0*/  HFMA2 R12, -RZ, RZ, 0, 5.9604644775390625e-08 ;  /* 0x00000001ff0c7431 */ /* 0x000fe400000001ff */
[----:B------:R-:W-:Y:S02]  /*69f0*/  IMAD.MOV.U32 R8, RZ, RZ, 0x192 ;  /* 0x00000192ff087424 */ /* 0x000fe400078e00ff */
[----:B------:R-:W-:Y:S01]  /*6a00*/  IMAD.MOV.U32 R13, RZ, RZ, RZ ;  /* 0x000000ffff0d7224 */ /* 0x000fe200078e00ff */
[----:B------:R-:W1:Y:S01]  /*6a10*/  LDCU.64 UR6, c[0x4][0x78] ;  /* 0x01000f00ff0677ac */ /* 0x000e620008000a00 */
[----:B---3--:R-:W3:Y:S01]  /*6a20*/  LDC.64 R2, c[0x4][R3] ;  /* 0x0100000003027b82 */ /* 0x008ee20000000a00 */
[----:B------:R-:W5:Y:S01]  /*6a30*/  LDCU.64 UR4, c[0x4][0x10] ;  /* 0x01000200ff0477ac */ /* 0x000f620008000a00 */
[----:B----4-:R-:W-:Y:S01]  /*6a40*/  MOV R5, UR9 ;  /* 0x0000000900057c02 */ /* 0x010fe20008000f00 */
[----:B------:R-:W-:Y:S01]  /*6a50*/  IMAD.U32 R4, RZ, RZ, UR8 ;  /* 0x00000008ff047e24 */ /* 0x000fe2000f8e00ff */
[----:B-1----:R-:W-:Y:S01]  /*6a60*/  MOV R7, UR7 ;  /* 0x0000000700077c02 */ /* 0x002fe20008000f00 */
[----:B------:R-:W-:Y:S01]  /*6a70*/  IMAD.U32 R6, RZ, RZ, UR6 ;  /* 0x00000006ff067e24 */ /* 0x000fe2000f8e00ff */
[----:B-----5:R-:W-:Y:S01]  /*6a80*/  MOV R11, UR5 ;  /* 0x00000005000b7c02 */ /* 0x020fe20008000f00 */
[----:B------:R-:W-:Y:S02]  /*6a90*/  IMAD.U32 R10, RZ, RZ, UR4 ;  /* 0x00000004ff0a7e24 */ /* 0x000fe4000f8e00ff */
[----:B------:R-:W-:Y:S07]  /*6aa0*/  LEPC R20, `(.L_x_125) ;  /* 0x000000001014794e */ /* 0x000fee0000000000 */
[----:B--23--:R-:W-:Y:S05]  /*6ab0*/  CALL.ABS.NOINC R2 ;  /* 0x0000000002007343 */ /* 0x00cfea0003c00000 */
.L_x_125:
[----:B------:R-:W-:Y:S05]  /*6ac0*/  WARPSYNC.ALL ;  /* 0x0000000000007948 */ /* 0x000fea0003800000 */
[----:B------:R-:W-:Y:S01]  /*6ad0*/  R2UR UR4, R34 ;  /* 0x00000000220472ca */ /* 0x000fe200000e0000 */
[--C-:B------:R-:W-:Y:S01]  /*6ae0*/  HADD2.F32 R20, -RZ, R40.reuse.H0_H0 ;  /* 0x20000028ff147230 */ /* 0x100fe20000004100 */
[----:B------:R-:W-:Y:S01]  /*6af0*/  MOV R81, 0x10 ;  /* 0x0000001000517802 */ /* 0x000fe20000000f00 */
[----:B------:R-:W-:Y:S01]  /*6b00*/  HADD2.F32 R21, -RZ, R40.H1_H1 ;  /* 0x30000028ff157230 */ /* 0x000fe20000004100 */
[----:B------:R-:W-:Y:S01]  /*6b10*/  LOP3.LUT P6, RZ, R65, 0x40, RZ, 0xc0, !PT ;  /* 0x0000004041ff7812 */ /* 0x000fe200078cc0ff */
[----:B------:R-:W-:Y:S01]  /*6b20*/  HADD2.F32 R36, -RZ, R41.H1_H1 ;  /* 0x30000029ff247230 */ /* 0x000fe20000004100 */
[----:B------:R-:W-:Y:S01]  /*6b30*/  ISETP.NE.AND P0, PT, R72, RZ, PT ;  /* 0x000000ff4800720c */ /* 0x000fe20003f05270 */
[----:B------:R-:W-:Y:S01]  /*6b40*/  HADD2.F32 R37, -RZ, R43.H0_H0 ;  /* 0x2000002bff257230 */ /* 0x000fe20000004100 */
[----:B------:R-:W-:Y:S01]  /*6b50*/  SEL R81, R81, 0xfffffff0, !P6 ;  /* 0xfffffff051517807 */ /* 0x000fe20007000000 */
[----:B------:R-:W-:Y:S03]  /*6b60*/  BSSY.RECONVERGENT B0, `(.L_x_126) ;  /* 0x000004f000007945 */ /* 0x000fe60003800200 */
[----:B------:R-:W-:Y:S01]  /*6b70*/  IADD3 R79, PT, PT, R82, R81, RZ ;  /* 0x00000051524f7210 */ /* 0x000fe20007ffe0ff */
[----:B------:R-:W2:Y:S02]  /*6b80*/  LDTM.x16 R4, tmem[UR4] ;  /* 0x00000004000479ee */ /* 0x000ea40008240000 */
[C---:B--2---:R-:W-:Y:S01]  /*6b90*/  FMUL R0, R32.reuse, R4 ;  /* 0x0000000420007220 */ /* 0x044fe20000400000 */
[C---:B---3--:R-:W-:Y:S01]  /*6ba0*/  FMUL R2, R32.reuse, R5 ;  /* 0x0000000520027220 */ /* 0x048fe20000400000 */
[C---:B-1----:R-:W-:Y:S01]  /*6bb0*/  FMUL R3, R32.reuse, R6 ;  /* 0x0000000620037220 */ /* 0x042fe20000400000 */
[C---:B------:R-:W-:Y:S01]  /*6bc0*/  FMUL R7, R32.reuse, R7 ;  /* 0x0000000720077220 */ /* 0x040fe20000400000 */
[C---:B------:R-:W-:Y:S01]  /*6bd0*/  FFMA R0, R35.reuse, R20, R0 ;  /* 0x0000001423007223 */ /* 0x040fe20000000000 */
[----:B------:R-:W-:Y:S02]  /*6be0*/  HADD2.F32 R20, -RZ, R41.H0_H0 ;  /* 0x20000029ff147230 */ /* 0x000fe40000004100 */
[C---:B------:R-:W-:Y:S01]  /*6bf0*/  FFMA R2, R35.reuse, R21, R2 ;  /* 0x0000001523027223 */ /* 0x040fe20000000002 */
[--C-:B------:R-:W-:Y:S02]  /*6c00*/  HADD2.F32 R21, -RZ, R42.reuse.H0_H0 ;  /* 0x2000002aff157230 */ /* 0x100fe40000004100 */
[C---:B------:R-:W-:Y:S01]  /*6c10*/  FMUL R4, R32.reuse, R8 ;  /* 0x0000000820047220 */ /* 0x040fe20000400000 */
[C---:B------:R-:W-:Y:S01]  /*6c20*/  FMUL R5, R32.reuse, R9 ;  /* 0x0000000920057220 */ /* 0x040fe20000400000 */
[C---:B------:R-:W-:Y:S01]  /*6c30*/  FFMA R3, R35.reuse, R20, R3 ;  /* 0x0000001423037223 */ /* 0x040fe20000000003 */
[----:B------:R-:W-:Y:S02]  /*6c40*/  HADD2.F32 R20, -RZ, R42.H1_H1 ;  /* 0x3000002aff147230 */ /* 0x000fe40000004100 */
[C---:B------:R-:W-:Y:S01]  /*6c50*/  FFMA R7, R35.reuse, R36, R7 ;  /* 0x0000002423077223 */ /* 0x040fe20000000007 */
[C---:B------:R-:W-:Y:S01]  /*6c60*/  FMUL R6, R32.reuse, R10 ;  /* 0x0000000a20067220 */ /* 0x040fe20000400000 */
[----:B------:R-:W-:Y:S02]  /*6c70*/  HADD2.F32 R36, -RZ, R43.H1_H1 ;  /* 0x3000002bff247230 */ /* 0x000fe40000004100 */
[C---:B------:R-:W-:Y:S01]  /*6c80*/  FMUL R11, R32.reuse, R11 ;  /* 0x0000000b200b7220 */ /* 0x040fe20000400000 */
[C---:B------:R-:W-:Y:S01]  /*6c90*/  FFMA R4, R35.reuse, R21, R4 ;  /* 0x0000001523047223 */ /* 0x040fe20000000004 */
[C---:B------:R-:W-:Y:S01]  /*6ca0*/  FFMA R5, R35.reuse, R20, R5 ;  /* 0x0000001423057223 */ /* 0x040fe20000000005 */
[C---:B------:R-:W-:Y:S01]  /*6cb0*/  FFMA R6, R35.reuse, R37, R6 ;  /* 0x0000002523067223 */ /* 0x040fe20000000006 */
[--C-:B------:R-:W-:Y:S02]  /*6cc0*/  HADD2.F32 R20, -RZ, R48.reuse.H0_H0 ;  /* 0x20000030ff147230 */ /* 0x100fe40000004100 */
[C---:B------:R-:W-:Y:S01]  /*6cd0*/  FFMA R11, R35.reuse, R36, R11 ;  /* 0x00000024230b7223 */ /* 0x040fe2000000000b */
[C---:B------:R-:W-:Y:S01]  /*6ce0*/  FMUL R8, R32.reuse, R12 ;  /* 0x0000000c20087220 */ /* 0x040fe20000400000 */
[----:B------:R-:W-:Y:S02]  /*6cf0*/  HADD2.F32 R36, -RZ, R48.H1_H1 ;  /* 0x30000030ff247230 */ /* 0x000fe40000004100 */
[C---:B------:R-:W-:Y:S01]  /*6d00*/  FMUL R9, R32.reuse, R13 ;  /* 0x0000000d20097220 */ /* 0x040fe20000400000 */
[--C-:B------:R-:W-:Y:S02]  /*6d10*/  HADD2.F32 R21, -RZ, R49.reuse.H0_H0 ;  /* 0x20000031ff157230 */ /* 0x100fe40000004100 */
[C---:B------:R-:W-:Y:S01]  /*6d20*/  FMUL R10, R32.reuse, R14 ;  /* 0x0000000e200a7220 */ /* 0x040fe20000400000 */
[C---:B------:R-:W-:Y:S01]  /*6d30*/  FFMA R8, R35.reuse, R20, R8 ;  /* 0x0000001423087223 */ /* 0x040fe20000000008 */
[----:B------:R-:W-:Y:S02]  /*6d40*/  HADD2.F32 R20, -RZ, R49.H1_H1 ;  /* 0x30000031ff147230 */ /* 0x000fe40000004100 */
[C---:B------:R-:W-:Y:S01]  /*6d50*/  FFMA R9, R35.reuse, R36, R9 ;  /* 0x0000002423097223 */ /* 0x040fe20000000009 */
[C---:B------:R-:W-:Y:S01]  /*6d60*/  FMUL R15, R32.reuse, R15 ;  /* 0x0000000f200f7220 */ /* 0x040fe20000400000 */
[C---:B------:R-:W-:Y:S01]  /*6d70*/  FFMA R10, R35.reuse, R21, R10 ;  /* 0x00000015230a7223 */ /* 0x040fe2000000000a */
[--C-:B------:R-:W-:Y:S02]  /*6d80*/  HADD2.F32 R21, -RZ, R50.reuse.H0_H0 ;  /* 0x20000032ff157230 */ /* 0x100fe40000004100 */
[C---:B------:R-:W-:Y:S01]  /*6d90*/  FMUL R12, R32.reuse, R16 ;  /* 0x00000010200c7220 */ /* 0x040fe20000400000 */
[----:B------:R-:W-:Y:S02]  /*6da0*/  HADD2.F32 R36, -RZ, R50.H1_H1 ;  /* 0x30000032ff247230 */ /* 0x000fe40000004100 */
[C---:B------:R-:W-:Y:S01]  /*6db0*/  FFMA R15, R35.reuse, R20, R15 ;  /* 0x00000014230f7223 */ /* 0x040fe2000000000f */
[C---:B------:R-:W-:Y:S01]  /*6dc0*/  FMUL R13, R32.reuse, R17 ;  /* 0x00000011200d7220 */ /* 0x040fe20000400000 */
[--C-:B------:R-:W-:Y:S02]  /*6dd0*/  HADD2.F32 R37, -RZ, R51.reuse.H0_H0 ;  /* 0x20000033ff257230 */ /* 0x100fe40000004100 */
[C---:B------:R-:W-:Y:S01]  /*6de0*/  FMUL R14, R32.reuse, R18 ;  /* 0x00000012200e7220 */ /* 0x040fe20000400000 */
[----:B------:R-:W-:Y:S02]  /*6df0*/  HADD2.F32 R20, -RZ, R51.H1_H1 ;  /* 0x30000033ff147230 */ /* 0x000fe40000004100 */
[----:B------:R-:W-:Y:S01]  /*6e00*/  FMUL R19, R32, R19 ;  /* 0x0000001320137220 */ /* 0x000fe20000400000 */
[----:B------:R-:W-:Y:S01]  /*6e10*/  F2FP.F16.F32.PACK_AB R44, R2, R0 ;  /* 0x00000000022c723e */ /* 0x000fe200000000ff */
[----:B------:R-:W-:Y:S01]  /*6e20*/  FFMA R12, R35, R21, R12 ;  /* 0x00000015230c7223 */ /* 0x000fe2000000000c */
[----:B------:R-:W-:Y:S01]  /*6e30*/  F2FP.F16.F32.PACK_AB R45, R7, R3 ;  /* 0x00000003072d723e */ /* 0x000fe200000000ff */
[----:B------:R-:W-:Y:S01]  /*6e40*/  FFMA R13, R35, R36, R13 ;  /* 0x00000024230d7223 */ /* 0x000fe2000000000d */
[----:B------:R-:W-:Y:S01]  /*6e50*/  F2FP.F16.F32.PACK_AB R46, R5, R4 ;  /* 0x00000004052e723e */ /* 0x000fe200000000ff */
[----:B------:R-:W-:Y:S01]  /*6e60*/  FFMA R14, R35, R37, R14 ;  /* 0x00000025230e7223 */ /* 0x000fe2000000000e */
[----:B------:R-:W-:Y:S01]  /*6e70*/  F2FP.F16.F32.PACK_AB R47, R11, R6 ;  /* 0x000000060b2f723e */ /* 0x000fe200000000ff */
[----:B------:R-:W-:Y:S01]  /*6e80*/  FFMA R19, R35, R20, R19 ;  /* 0x0000001423137223 */ /* 0x000fe20000000013 */
[----:B------:R-:W-:Y:S02]  /*6e90*/  F2FP.F16.F32.PACK_AB R84, R9, R8 ;  /* 0x000000080954723e */ /* 0x000fe400000000ff */
[----:B------:R-:W-:Y:S01]  /*6ea0*/  F2FP.F16.F32.PACK_AB R85, R15, R10 ;  /* 0x0000000a0f55723e */ /* 0x000fe200000000ff */
[----:B------:R1:W-:Y:S01]  /*6eb0*/  STS.128 [R77+UR48+0x200], R44 ;  /* 0x0002002c4d007988 */ /* 0x0003e20008000c30 */
[----:B------:R-:W-:Y:S02]  /*6ec0*/  F2FP.F16.F32.PACK_AB R86, R13, R12 ;  /* 0x0000000c0d56723e */ /* 0x000fe400000000ff */
[----:B------:R-:W-:Y:S05]  /*6ed0*/  F2FP.F16.F32.PACK_AB R87, R19, R14 ;  /* 0x0000000e1357723e */ /* 0x000fea00000000ff */
[----:B------:R1:W-:Y:S01]  /*6ee0*/  STS.128 [R79+0x200], R84 ;  /* 0x000200544f007388 */ /* 0x0003e20000000c00 */
[----:B------:R-:W-:Y:S01]  /*6ef0*/  @!PT LDS RZ, [RZ] ;  /* 0x00000000fffff984 */ /* 0x000fe20000000800 */
[----:B------:R-:W-:Y:S01]  /*6f00*/  @!PT LDS RZ, [RZ] ;  /* 0x00000000fffff984 */ /* 0x000fe20000000800 */
[----:B------:R-:W-:Y:S01]  /*6f10*/  @!PT LDS RZ, [RZ] ;  /* 0x00000000fffff984 */ /* 0x000fe20000000800 */
[----:B------:R-:W-:Y:S01]  /*6f20*/  @!PT LDS RZ, [RZ] ;  /* 0x00000000fffff984 */ /* 0x000fe20000000800 */
[----:B------:R2:W-:Y:S07]  /*6f30*/  MEMBAR.ALL.CTA ;  /* 0x0000000000007992 */ /* 0x0005ee0000008000 */
[----:B--2---:R-:W2:Y:S02]  /*6f40*/  FENCE.VIEW.ASYNC.S ;  /* 0x00000000000073c6 */ /* 0x004ea40000000000 */
[----:B--2---:R-:W-:Y:S06]  /*6f50*/  BAR.SYNC.DEFER_BLOCKING 0x1, 0x80 ;  /* 0x0042000000007b1d */ /* 0x004fec0000010000 */
[----:B------:R-:W-:Y:S05]  /*6f60*/  @P0 BRA `(.L_x_127) ;  /* 0x0000000000380947 */ /* 0x000fea0003800000 */
[----:B------:R-:W-:Y:S02]  /*6f70*/  UIADD3 UR4, UPT, UPT, UR48, 0x200, URZ ;  /* 0x0000020030047890 */ /* 0x000fe4000fffe0ff */
[----:B------:R-:W-:Y:S01]  /*6f80*/  UIADD3 UR8, UP0, UPT, UR52, 0x680, URZ ;  /* 0x0000068034087890 */ /* 0x000fe2000ff1e0ff */
[----:B------:R-:W-:Y:S01]  /*6f90*/  UMOV UR43, UR36 ;  /* 0x00000024002b7c82 */ /* 0x000fe20008000000 */
[----:B------:R-:W-:Y:S02]  /*6fa0*/  UIADD3 UR5, UPT, UPT, UR41, 0x40, URZ ;  /* 0x0000004029057890 */ /* 0x000fe4000fffe0ff */
[----:B------:R-:W-:Y:S01]  /*6fb0*/  MOV R67, UR4 ;  /* 0x0000000400437c02 */ /* 0x000fe20008000f00 */
[----:B------:R-:W-:Y:S02]  /*6fc0*/  UIADD3.X UR9, UPT, UPT, URZ, UR53, URZ, UP0, !UPT ;  /* 0x00000035ff097290 */ /* 0x000fe400087fe4ff */
[----:B------:R-:W-:Y:S01]  /*6fd0*/  UIADD3 UR4, UPT, UPT, UR48, 0xa00, URZ ;  /* 0x00000a0030047890 */ /* 0x000fe2000fffe0ff */
[----:B------:R-:W-:Y:S01]  /*6fe0*/  R2UR UR40, R67 ;  /* 0x00000000432872ca */ /* 0x000fe200000e0000 */
[----:B------:R-:W-:Y:S01]  /*6ff0*/  UMOV UR6, UR42 ;  /* 0x0000002a00067c82 */ /* 0x000fe20008000000 */
[----:B------:R-:W-:Y:S11]  /*7000*/  UMOV UR7, UR36 ;  /* 0x0000002400077c82 */ /* 0x000ff60008000000 */
[----:B------:R2:W-:Y:S01]  /*7010*/  UTMASTG.3D [UR40], [UR8] ;  /* 0x00000028080073b5 */ /* 0x0005e20008010000 */
[----:B------:R2:W-:Y:S01]  /*7020*/  UTMASTG.3D [UR4], [UR8] ;  /* 0x00000004080073b5 */ /* 0x0005e20008010000 */
[----:B------:R0:W-:Y:S01]  /*7030*/  UTMACMDFLUSH ;  /* 0x00000000000079b7 */ /* 0x0001e20000000000 */
[----:B--2---:R-:W-:Y:S04]  /*7040*/  DEPBAR.LE SB0, 0x1 ;  /* 0x000080400000791a */ /* 0x004fe80000000000 */
.L_x_127:
[----:B------:R-:W-:Y:S05]  /*7050*/  BSYNC.RECONVERGENT B0 ;  /* 0x0000000000007941 */ /* 0x000fea0003800200 */
.L_x_126:
[----:B------:R-:W-:Y:S01]  /*7060*/  BAR.SYNC.DEFER_BLOCKING 0x1, 0x80 ;  /* 0x0042000000007b1d */ /* 0x000fe20000010000 */
[----:B------:R-:W-:Y:S01]  /*7070*/  ISETP.NE.AND P1, PT, R78, RZ, PT ;  /* 0x000000ff4e00720c */ /* 0x000fe20003f25270 */
[----:B------:R-:W-:Y:S01]  /*7080*/  UISETP.NE.AND UP0, UPT, UR49, URZ, UPT ;  /* 0x000000ff3100728c */ /* 0x000fe2000bf05270 */
[----:B------:R-:W-:Y:S11]  /*7090*/  LEA R3, R38, UR48, 0x3 ;  /* 0x0000003026037c11 */ /* 0x000ff6000f8e18ff */
[----:B------:R-:W-:Y:S01]  /*70a0*/  @P1 SHF.L.U32 R2, R71, 0x1f, RZ ;  /* 0x0000001f47021819 */ /* 0x000fe200000006ff */
[----:B------:R-:W-:Y:S06]  /*70b0*/  BRA.U !UP0, `(.L_x_128) ;  /* 0x0000000108247547 */ /* 0x000fec000b800000 */
[----:B------:R-:W-:Y:S01]  /*70c0*/  IMAD.U32 R5, RZ, RZ, UR51 ;  /* 0x00000033ff057e24 */ /* 0x000fe2000f8e00ff */
[----:B------:R-:W-:Y:S01]  /*70d0*/  MOV R0, UR37 ;  /* 0x0000002500007c02 */ /* 0x000fe20008000f00 */
[----:B------:R-:W-:Y:S03]  /*70e0*/  UIADD3 UR51, UPT, UPT, UR51, 0x1, URZ ;  /* 0x0000000133337890 */ /* 0x000fe6000fffe0ff */
[----:B------:R-:W-:Y:S01]  /*70f0*/  @P1 LEA R5, R5, UR48, 0x3 ;  /* 0x0000003005051c11 */ /* 0x000fe2000f8e18ff */
[----:B------:R-:W-:Y:S04]  /*7100*/  UISETP.NE.AND UP0, UPT, UR51, 0x4, UPT ;  /* 0x000000043300788c */ /* 0x000fe8000bf05270 */
[----:B------:R-:W-:Y:S01]  /*7110*/  @P1 VIADD R5, R5, 0xf0 ;  /* 0x000000f005051836 */ /* 0x000fe20000000000 */
[----:B------:R-:W-:Y:S04]  /*7120*/  USEL UR51, UR51, URZ, UP0 ;  /* 0x000000ff33337287 */ /* 0x000fe80008000000 */
[----:B------:R-:W-:Y:S04]  /*7130*/  @P1 PRMT R0, R0, 0x654, R5 ;  /* 0x0000065400001816 */ /* 0x000fe80000000005 */
[----:B------:R2:W-:Y:S04]  /*7140*/  @P1 SYNCS.ARRIVE.TRANS64.RED.A1T0 RZ, [R0+URZ], RZ ;  /* 0x000000ff00ff19a7 */ /* 0x0005e800081004ff */
.L_x_128:
[----:B------:R-:W3:Y:S01]  /*7150*/  @P1 SYNCS.PHASECHK.TRANS64.TRYWAIT P0, [R3+URZ+0xd0], R2 ;  /* 0x0000d002030015a7 */ /* 0x000ee200080011ff */
[----:B------:R-:W-:Y:S01]  /*7160*/  BSSY B1, `(.L_x_129) ;  /* 0x0000012000017945 */ /* 0x000fe20003800000 */
[----:B---3--:R-:W-:Y:S03]  /*7170*/  @P1 SEL R39, RZ, 0x1, !P0 ;  /* 0x00000001ff271807 */ /* 0x008fe60004000000 */
[----:B------:R-:W-:Y:S05]  /*7180*/  @!P1 BRA `(.L_x_130) ;  /* 0x00000000003c9947 */ /* 0x000fea0003800000 */
[----:B------:R-:W-:Y:S01]  /*7190*/  ISETP.NE.AND P1, PT, R80, RZ, PT ;  /* 0x000000ff5000720c */ /* 0x000fe20003f25270 */
[----:B------:R-:W-:Y:S01]  /*71a0*/  BSSY B0, `(.L_x_131) ;  /* 0x0000009000007945 */ /* 0x000fe20003800000 */
[----:B------:R-:W-:Y:S11]  /*71b0*/  ISETP.NE.AND P0, PT, R39, RZ, PT ;  /* 0x000000ff2700720c */ /* 0x000ff60003f05270 */
[----:B------:R-:W-:Y:S05]  /*71c0*/  @P1 IMAD R4, R38, 0x1000, R77 ;  /* 0x0000100026041824 */ /* 0x000fea00078e024d */
[----:B------:R-:W-:Y:S05]  /*71d0*/  @P1 IADD3 R2, PT, PT, R4, UR48, RZ ;  /* 0x0000003004021c10 */ /* 0x000fea000fffe0ff */
[----:B------:R-:W-:Y:S01]  /*71e0*/  @P1 IMAD.IADD R2, R81, 0x1, R2 ;  /* 0x0000000151021824 */ /* 0x000fe200078e0202 */
[----:B------:R-:W-:Y:S06]  /*71f0*/  @P0 BRA `(.L_x_132) ;  /* 0x00000000000c0947 */ /* 0x000fec0003800000 */
[----:B--2---:R-:W-:Y:S04]  /*7200*/  SHF.L.U32 R0, R71, 0x1f, RZ ;  /* 0x0000001f47007819 */ /* 0x004fe800000006ff */
[----:B------:R-:W2:Y:S02]  /*7210*/  SYNCS.PHASECHK.TRANS64.TRYWAIT P0, [R3+URZ+0xd0], R0 ;  /* 0x0000d000030075a7 */ /* 0x000ea400080011ff */
[----:B--2---:R-:W-:Y:S05]  /*7220*/  @!P0 BRA `(.L_x_133) ;  /* 0x0000002800e48947 */ /* 0x004fea0003800000 */
.L_x_132:
[----:B------:R-:W-:Y:S05]  /*7230*/  BSYNC B0 ;  /* 0x0000000000007941 */ /* 0x000fea0003800000 */
.L_x_131:
[----:B------:R-:W-:Y:S02]  /*7240*/  ISETP.NE.AND P0, PT, R80, RZ, PT ;  /* 0x000000ff5000720c */ /* 0x000fe40003f05270 */
[----:B------:R-:W-:Y:S11]  /*7250*/  IADD3 R38, PT, PT, R38, 0x1, RZ ;  /* 0x0000000126267810 */ /* 0x000ff60007ffe0ff */
[----:B------:R3:W4:Y:S04]  /*7260*/  @P0 LDS.128 R40, [R4+UR48+0x200] ;  /* 0x0002003004280984 */ /* 0x0007280008000c00 */
[----:B------:R3:W1:Y:S02]  /*7270*/  @P0 LDS.128 R48, [R2+0x200] ;  /* 0x0002000002300984 */ /* 0x0006640000000c00 */
.L_x_130:
[----:B------:R-:W-:Y:S05]  /*7280*/  BSYNC B1 ;  /* 0x0000000000017941 */ /* 0x000fea0003800000 */
.L_x_129:
[----:B--2---:R-:W-:Y:S05]  /*7290*/  VIADD R3, R34, 0x10 ;  /* 0x0000001022037836 */ /* 0x004fea0000000000 */
[----:B------:R-:W-:Y:S04]  /*72a0*/  SHF.R.U32.HI R3, RZ, 0x15, R3 ;  /* 0x00000015ff037819 */ /* 0x000fe80000011603 */
[----:B------:R-:W-:Y:S11]  /*72b0*/  LOP3.LUT P0, RZ, R3, 0x3, R66, 0x48, !PT ;  /* 0x0000000303ff7812 */ /* 0x000ff60007804842 */
[----:B------:R-:W-:Y:S02]  /*72c0*/  @!UPT UIADD3 URZ, UPT, UPT, URZ, URZ, URZ ;  /* 0x000000fffffff290 */ /* 0x000fe4000fffe0ff */
[----:B------:R-:W-:Y:S05]  /*72d0*/  @!P0 BRA `(.L_x_134) ;  /* 0x0000000000408947 */ /* 0x000fea0003800000 */
[----:B------:R-:W2:Y:S01]  /*72e0*/  LDCU.64 UR8, c[0x4][0x70] ;  /* 0x01000e00ff0877ac */ /* 0x000ea20008000a00 */
[----:B------:R-:W-:Y:S01]  /*72f0*/  MOV R3, 0x0 ;  /* 0x0000000000037802 */ /* 0x000fe20000000f00 */
[----:B------:R-:W-:Y:S02]  /*7300*/  HFMA2 R12, -RZ, RZ, 0, 5.9604644775390625e-08 ;  /* 0x00000001ff0c7431 */ /* 0x000fe400000001ff */
[----:B------:R-:W-:Y:S02]  /*7310*/  IMAD.MOV.U32 R8, RZ, RZ, 0x192 ;  /* 0x00000192ff087424 */ /* 0x000fe400078e00ff */
[----:B------:R-:W-:Y:S01]  /*7320*/  IMAD.MOV.U32 R13, RZ, RZ, RZ ;  /* 0x000000ffff0d7224 */ /* 0x000fe200078e00ff */
[----:B------:R-:W5:Y:S01]  /*7330*/  LDCU.64 UR6, c[0x4][0x78] ;  /* 0x01000f00ff0677ac */ /* 0x000f620008000a00 */
[----:B---3--:R-:W3:Y:S01]  /*7340*/  LDC.64 R2, c[0x4][R3] ;  /* 0x0100000003027b82 */ /* 0x008ee20000000a00 */
[----:B------:R-:W4:Y:S01]  /*7350*/  LDCU.64 UR4, c[0x4][0x10] ;  /* 0x01000200ff0477ac */ /* 0x000f220008000a00 */
[----:B--2---:R-:W-:Y:S01]  /*7360*/  MOV R5, UR9 ;  /* 0x0000000900057c02 */ /* 0x004fe20008000f00 */
[----:B------:R-:W-:Y:S01]  /*7370*/  IMAD.U32 R4, RZ, RZ, UR8 ;  /* 0x00000008ff047e24 */ /* 0x000fe2000f8e00ff */
[----:B-----5:R-:W-:Y:S01]  /*7380*/  MOV R7, UR7 ;  /* 0x0000000700077c02 */ /* 0x020fe20008000f00 */
[----:B------:R-:W-:Y:S01]  /*7390*/  IMAD.U32 R6, RZ, RZ, UR6 ;  /* 0x00000006ff067e24 */ /* 0x000fe2000f8e00ff */
[----:B----4-:R-:W-:Y:S01]  /*73a0*/  MOV R11, UR5 ;  /* 0x00000005000b7c02 */ /* 0x010fe20008000f00 */
[----:B------:R-:W-:Y:S02]  /*73b0*/  IMAD.U32 R10, RZ, RZ, UR4 ;  /* 0x00000004ff0a7e24 */ /* 0x000fe4000f8e00ff */
[----:B------:R-:W-:Y:S07]  /*73c0*/  LEPC R20, `(.L_x_134) ;  /* 0x000000001014794e */ /* 0x000fee0000000000 */
[----:B-1-3--:R-:W-:Y:S05]  /*73d0*/  CALL.ABS.NOINC R2 ;  /* 0x0000000002007343 */ /* 0x00afea0003c00000 */
.L_x_134:
[----:B------:R-:W-:Y:S01]  /*73e0*/  ISETP.NE.AND P6, PT, R78, RZ, PT ;  /* 0x000000ff4e00720c */ /* 0x000fe20003fc5270 */
[----:B------:R-:W-:Y:S05]  /*73f0*/  WARPSYNC.ALL ;  /* 0x0000000000007948 */ /* 0x000fea0003800000 */
[----:B------:R-:W-:Y:S01]  /*7400*/  R2UR UR4, R34 ;  /* 0x00000000220472ca */ /* 0x000fe200000e0000 */
[--C-:B----4-:R-:W-:Y:S01]  /*7410*/  HADD2.F32 R20, -RZ, R40.reuse.H0_H0 ;  /* 0x20000028ff147230 */ /* 0x110fe20000004100 */
[----:B------:R-:W-:Y:S01]  /*7420*/  ISETP.NE.AND P0, PT, R72, RZ, PT ;  /* 0x000000ff4800720c */ /* 0x000fe20003f05270 */
[----:B------:R-:W-:Y:S01]  /*7430*/  HADD2.F32 R21, -RZ, R40.H1_H1 ;  /* 0x30000028ff157230 */ /* 0x000fe20000004100 */
[----:B------:R-:W-:Y:S01]  /*7440*/  MOV R82, UR51 ;  /* 0x0000003300527c02 */ /* 0x000fe20008000f00 */
[--C-:B------:R-:W-:Y:S01]  /*7450*/  HADD2.F32 R36, -RZ, R41.reuse.H1_H1 ;  /* 0x30000029ff247230 */ /* 0x100fe20000004100 */
[----:B------:R-:W-:Y:S01]  /*7460*/  MOV R83, UR37 ;  /* 0x0000002500537c02 */ /* 0x000fe20008000f00 */
[----:B-1----:R-:W-:Y:S01]  /*7470*/  HADD2.F32 R37, -RZ, R48.H0_H0 ;  /* 0x20000030ff257230 */ /* 0x002fe20000004100 */
[----:B------:R-:W-:Y:S01]  /*7480*/  @P6 LEA R82, R82, UR48, 0x3 ;  /* 0x0000003052526c11 */ /* 0x000fe2000f8e18ff */
[----:B------:R-:W-:Y:S01]  /*7490*/  BSSY.RECONVERGENT B0, `(.L_x_135) ;  /* 0x0000052000007945 */ /* 0x000fe20003800200 */
[----:B------:R-:W-:Y:S02]  /*74a0*/  @P6 SHF.L.U32 R88, R71, 0x1f, RZ ;  /* 0x0000001f47586819 */ /* 0x000fe400000006ff */
[----:B------:R-:W-:Y:S01]  /*74b0*/  @P6 IADD3 R82, PT, PT, R82, 0xf0, RZ ;  /* 0x000000f052526810 */ /* 0x000fe20007ffe0ff */
[----:B---3--:R-:W1:Y:S03]  /*74c0*/  LDTM.x16 R4, tmem[UR4+0x10] ;  /* 0x00001004000479ee */ /* 0x008e660008240000 */
[----:B------:R-:W-:Y:S02]  /*74d0*/  @P6 PRMT R82, R83, 0x654, R82 ;  /* 0x0000065453526816 */ /* 0x000fe40000000052 */
[----:B------:R-:W-:Y:S01]  /*74e0*/  LEA R83, R38, UR48, 0x3 ;  /* 0x0000003026537c11 */ /* 0x000fe2000f8e18ff */
[C---:B-1----:R-:W-:Y:S01]  /*74f0*/  FMUL R0, R32.reuse, R4 ;  /* 0x0000000420007220 */ /* 0x042fe20000400000 */
[C---:B------:R-:W-:Y:S01]  /*7500*/  FMUL R2, R32.reuse, R5 ;  /* 0x0000000520027220 */ /* 0x040fe20000400000 */
[C---:B------:R-:W-:Y:S01]  /*7510*/  FMUL R3, R32.reuse, R6 ;  /* 0x0000000620037220 */ /* 0x040fe20000400000 */
[C---:B------:R-:W-:Y:S01]  /*7520*/  FMUL R7, R32.reuse, R7 ;  /* 0x0000000720077220 */ /* 0x040fe20000400000 */
[C---:B------:R-:W-:Y:S01]  /*7530*/  FFMA R0, R35.reuse, R20, R0 ;  /* 0x0000001423007223 */ /* 0x040fe20000000000 */
[----:B------:R-:W-:Y:S02]  /*7540*/  HADD2.F32 R20, -RZ, R41.H0_H0 ;  /* 0x20000029ff147230 */ /* 0x000fe40000004100 */
[C---:B------:R-:W-:Y:S01]  /*7550*/  FFMA R2, R35.reuse, R21, R2 ;  /* 0x0000001523027223 */ /* 0x040fe20000000002 */
[C---:B------:R-:W-:Y:S01]  /*7560*/  FMUL R4, R32.reuse, R8 ;  /* 0x0000000820047220 */ /* 0x040fe20000400000 */
[C---:B------:R-:W-:Y:S01]  /*7570*/  FMUL R5, R32.reuse, R9 ;  /* 0x0000000920057220 */ /* 0x040fe20000400000 */
[--C-:B------:R-:W-:Y:S02]  /*7580*/  HADD2.F32 R21, -RZ, R43.reuse.H0_H0 ;  /* 0x2000002bff157230 */ /* 0x100fe40000004100 */
[C---:B------:R-:W-:Y:S01]  /*7590*/  FFMA R3, R35.reuse, R20, R3 ;  /* 0x0000001423037223 */ /* 0x040fe20000000003 */
[--C-:B------:R-:W-:Y:S02]  /*75a0*/  HADD2.F32 R20, -RZ, R42.reuse.H0_H0 ;  /* 0x2000002aff147230 */ /* 0x100fe40000004100 */
[C---:B------:R-:W-:Y:S01]  /*75b0*/  FFMA R7, R35.reuse, R36, R7 ;  /* 0x0000002423077223 */ /* 0x040fe20000000007 */
[C---:B------:R-:W-:Y:S01]  /*75c0*/  FMUL R6, R32.reuse, R10 ;  /* 0x0000000a20067220 */ /* 0x040fe20000400000 */
[----:B------:R-:W-:Y:S02]  /*75d0*/  HADD2.F32 R36, -RZ, R43.H1_H1 ;  /* 0x3000002bff247230 */ /* 0x000fe40000004100 */
[C---:B------:R-:W-:Y:S01]  /*75e0*/  FMUL R11, R32.reuse, R11 ;  /* 0x0000000b200b7220 */ /* 0x040fe20000400000 */
[C---:B------:R-:W-:Y:S01]  /*75f0*/  FFMA R4, R35.reuse, R20, R4 ;  /* 0x0000001423047223 */ /* 0x040fe20000000004 */
[----:B------:R-:W-:Y:S02]  /*7600*/  HADD2.F32 R20, -RZ, R42.H1_H1 ;  /* 0x3000002aff147230 */ /* 0x000fe40000004100 */
[C---:B------:R-:W-:Y:S01]  /*7610*/  FMUL R8, R32.reuse, R12 ;  /* 0x0000000c20087220 */ /* 0x040fe20000400000 */
[C---:B------:R-:W-:Y:S01]  /*7620*/  FMUL R9, R32.reuse, R13 ;  /* 0x0000000d20097220 */ /* 0x040fe20000400000 */
[C---:B------:R-:W-:Y:S01]  /*7630*/  FMUL R10, R32.reuse, R14 ;  /* 0x0000000e200a7220 */ /* 0x040fe20000400000 */
[C---:B------:R-:W-:Y:S01]  /*7640*/  FMUL R15, R32.reuse, R15 ;  /* 0x0000000f200f7220 */ /* 0x040fe20000400000 */
[C---:B------:R-:W-:Y:S01]  /*7650*/  FFMA R5, R35.reuse, R20, R5 ;  /* 0x0000001423057223 */ /* 0x040fe20000000005 */
[----:B------:R-:W-:Y:S02]  /*7660*/  HADD2.F32 R20, -RZ, R48.H1_H1 ;  /* 0x30000030ff147230 */ /* 0x000fe40000004100 */
[C---:B------:R-:W-:Y:S01]  /*7670*/  FFMA R6, R35.reuse, R21, R6 ;  /* 0x0000001523067223 */ /* 0x040fe20000000006 */
[C---:B------:R-:W-:Y:S01]  /*7680*/  FFMA R11, R35.reuse, R36, R11 ;  /* 0x00000024230b7223 */ /* 0x040fe2000000000b */
[C---:B------:R-:W-:Y:S01]  /*7690*/  FFMA R8, R35.reuse, R37, R8 ;  /* 0x0000002523087223 */ /* 0x040fe20000000008 */
[--C-:B------:R-:W-:Y:S02]  /*76a0*/  HADD2.F32 R21, -RZ, R49.reuse.H0_H0 ;  /* 0x20000031ff157230 */ /* 0x100fe40000004100 */
[C---:B------:R-:W-:Y:S01]  /*76b0*/  FFMA R9, R35.reuse, R20, R9 ;  /* 0x0000001423097223 */ /* 0x040fe20000000009 */
[----:B------:R-:W-:Y:S02]  /*76c0*/  HADD2.F32 R20, -RZ, R49.H1_H1 ;  /* 0x30000031ff147230 */ /* 0x000fe40000004100 */
[C---:B------:R-:W-:Y:S01]  /*76d0*/  FMUL R12, R32.reuse, R16 ;  /* 0x00000010200c7220 */ /* 0x040fe20000400000 */
[C---:B------:R-:W-:Y:S01]  /*76e0*/  FMUL R13, R32.reuse, R17 ;  /* 0x00000011200d7220 */ /* 0x040fe20000400000 */
[C---:B------:R-:W-:Y:S01]  /*76f0*/  FFMA R10, R35.reuse, R21, R10 ;  /* 0x00000015230a7223 */ /* 0x040fe2000000000a */
[--C-:B------:R-:W-:Y:S02]  /*7700*/  HADD2.F32 R21, -RZ, R50.reuse.H0_H0 ;  /* 0x20000032ff157230 */ /* 0x100fe40000004100 */
[C---:B------:R-:W-:Y:S01]  /*7710*/  FFMA R15, R35.reuse, R20, R15 ;  /* 0x00000014230f7223 */ /* 0x040fe2000000000f */
[----:B------:R-:W-:Y:S02]  /*7720*/  HADD2.F32 R20, -RZ, R50.H1_H1 ;  /* 0x30000032ff147230 */ /* 0x000fe40000004100 */
[C---:B------:R-:W-:Y:S01]  /*7730*/  FMUL R14, R32.reuse, R18 ;  /* 0x00000012200e7220 */ /* 0x040fe20000400000 */
[--C-:B------:R-:W-:Y:S02]  /*7740*/  HADD2.F32 R37, -RZ, R51.reuse.H0_H0 ;  /* 0x20000033ff257230 */ /* 0x100fe40000004100 */
[----:B------:R-:W-:Y:S01]  /*7750*/  FMUL R19, R32, R19 ;  /* 0x0000001320137220 */ /* 0x000fe20000400000 */
[----:B------:R-:W-:Y:S01]  /*7760*/  HADD2.F32 R36, -RZ, R51.H1_H1 ;  /* 0x30000033ff247230 */ /* 0x000fe20000004100 */
        /* <DEDUP_REMOVED lines=22> */
[----:B------:R-:W-:Y:S02]  /*78d0*/  UIADD3 UR12, UP0, UPT, UR52, 0x680, URZ ;  /* 0x00000680340c7890 */ /* 0x000fe4000ff1e0ff */
[----:B------:R-:W-:Y:S02]  /*78e0*/  UIADD3 UR9, UPT, UPT, UR41, 0x10, URZ ;  /* 0x0000001029097890 */ /* 0x000fe4000fffe0ff */
[----:B------:R-:W-:Y:S02]  /*78f0*/  UIADD3 UR8, UPT, UPT, UR48, 0x1200, URZ ;  /* 0x0000120030087890 */ /* 0x000fe4000fffe0ff */
[----:B------:R-:W-:Y:S01]  /*7900*/  UIADD3.X UR13, UPT, UPT, URZ, UR53, URZ, UP0, !UPT ;  /* 0x00000035ff0d7290 */ /* 0x000fe200087fe4ff */
[----:B------:R-:W-:Y:S01]  /*7910*/  UMOV UR10, UR42 ;  /* 0x0000002a000a7c82 */ /* 0x000fe20008000000 */
[----:B------:R-:W-:Y:S01]  /*7920*/  UMOV UR11, UR36 ;  /* 0x00000024000b7c82 */ /* 0x000fe20008000000 */
[----:B------:R-:W-:Y:S02]  /*7930*/  UIADD3 UR5, UPT, UPT, UR41, 0x50, URZ ;  /* 0x0000005029057890 */ /* 0x000fe4000fffe0ff */
[----:B------:R-:W-:Y:S01]  /*7940*/  UIADD3 UR4, UPT, UPT, UR48, 0x1a00, URZ ;  /* 0x00001a0030047890 */ /* 0x000fe2000fffe0ff */
[----:B------:R-:W-:Y:S03]  /*7950*/  UMOV UR6, UR42 ;  /* 0x0000002a00067c82 */ /* 0x000fe60008000000 */
[----:B------:R2:W-:Y:S01]  /*7960*/  UTMASTG.3D [UR8], [UR12] ;  /* 0x000000080c0073b5 */ /* 0x0005e20008010000 */
[----:B------:R-:W-:Y:S04]  /*7970*/  UMOV UR7, UR36 ;  /* 0x0000002400077c82 */ /* 0x000fe80008000000 */
[----:B------:R2:W-:Y:S01]  /*7980*/  UTMASTG.3D [UR4], [UR12] ;  /* 0x000000040c0073b5 */ /* 0x0005e20008010000 */
[----:B------:R0:W-:Y:S01]  /*7990*/  UTMACMDFLUSH ;  /* 0x00000000000079b7 */ /* 0x0001e20000000000 */
[----:B--2---:R-:W-:Y:S04]  /*79a0*/  DEPBAR.LE SB0, 0x1 ;  /* 0x000080400000791a */ /* 0x004fe80000000000 */
.L_x_136:
[----:B------:R-:W-:Y:S05]  /*79b0*/  BSYNC.RECONVERGENT B0 ;  /* 0x0000000000007941 */ /* 0x000fea0003800200 */
.L_x_135:
[----:B------:R-:W-:Y:S01]  /*79c0*/  BAR.SYNC.DEFER_BLOCKING 0x1, 0x80 ;  /* 0x0042000000007b1d */ /* 0x000fe20000010000 */
[----:B------:R-:W-:Y:S04]  /*79d0*/  UIADD3 UR40, UPT, UPT, UR51, 0x1, URZ ;  /* 0x0000000133287890 */ /* 0x000fe8000fffe0ff */
[----:B------:R-:W-:Y:S04]  /*79e0*/  UISETP.NE.AND UP0, UPT, UR40, 0x4, UPT ;  /* 0x000000042800788c */ /* 0x000fe8000bf05270 */
[----:B------:R-:W-:Y:S01]  /*79f0*/  USEL UR40, UR40, URZ, UP0 ;  /* 0x000000ff28287287 */ /* 0x000fe20008000000 */
[----:B------:R2:W-:Y:S01]  /*7a00*/  @P6 SYNCS.ARRIVE.TRANS64.RED.A1T0 RZ, [R82+URZ], RZ ;  /* 0x000000ff52ff69a7 */ /* 0x0005e200081004ff */
[----:B------:R-:W-:Y:S01]  /*7a10*/  BSSY B1, `(.L_x_137) ;  /* 0x0000013000017945 */ /* 0x000fe20003800000 */
[----:B------:R-:W3:Y:S02]  /*7a20*/  @P6 SYNCS.PHASECHK.TRANS64.TRYWAIT P0, [R83+URZ+0xd0], R88 ;  /* 0x0000d058530065a7 */ /* 0x000ee400080011ff */
[----:B---3--:R-:W-:Y:S01]  /*7a30*/  @P6 SEL R39, RZ, 0x1, !P0 ;  /* 0x00000001ff276807 */ /* 0x008fe20004000000 */
[----:B--2---:R-:W-:Y:S06]  /*7a40*/  @!P6 BRA `(.L_x_138) ;  /* 0x00000000003ce947 */ /* 0x004fec0003800000 */
[----:B------:R-:W-:Y:S01]  /*7a50*/  ISETP.NE.AND P1, PT, R80, RZ, PT ;  /* 0x000000ff5000720c */ /* 0x000fe20003f25270 */
[----:B------:R-:W-:Y:S01]  /*7a60*/  BSSY B0, `(.L_x_139) ;  /* 0x0000009000007945 */ /* 0x000fe20003800000 */
[----:B------:R-:W-:Y:S11]  /*7a70*/  ISETP.NE.AND P0, PT, R39, RZ, PT ;  /* 0x000000ff2700720c */ /* 0x000ff60003f05270 */
[----:B------:R-:W-:Y:S05]  /*7a80*/  @P1 IMAD R2, R38, 0x1000, R77 ;  /* 0x0000100026021824 */ /* 0x000fea00078e024d */
[----:B------:R-:W-:Y:S05]  /*7a90*/  @P1 IADD3 R0, PT, PT, R2, UR48, RZ ;  /* 0x0000003002001c10 */ /* 0x000fea000fffe0ff */
[----:B------:R-:W-:Y:S01]  /*7aa0*/  @P1 IMAD.IADD R0, R81, 0x1, R0 ;  /* 0x0000000151001824 */ /* 0x000fe200078e0200 */
[----:B------:R-:W-:Y:S06]  /*7ab0*/  @P0 BRA `(.L_x_140) ;  /* 0x00000000000c0947 */ /* 0x000fec0003800000 */
[----:B------:R-:W-:Y:S04]  /*7ac0*/  SHF.L.U32 R4, R71, 0x1f, RZ ;  /* 0x0000001f47047819 */ /* 0x000fe800000006ff */
[----:B------:R-:W2:Y:S02]  /*7ad0*/  SYNCS.PHASECHK.TRANS64.TRYWAIT P0, [R83+URZ+0xd0], R4 ;  /* 0x0000d004530075a7 */ /* 0x000ea400080011ff */
[----:B--2---:R-:W-:Y:S05]  /*7ae0*/  @!P0 BRA `(.L_x_141) ;  /* 0x0000002000c88947 */ /* 0x004fea0003800000 */
.L_x_140:
[----:B------:R-:W-:Y:S05]  /*7af0*/  BSYNC B0 ;  /* 0x0000000000007941 */ /* 0x000fea0003800000 */
.L_x_139:
[----:B------:R-:W-:Y:S02]  /*7b00*/  ISETP.NE.AND P0, PT, R80, RZ, PT ;  /* 0x000000ff5000720c */ /* 0x000fe40003f05270 */
[----:B------:R-:W-:Y:S11]  /*7b10*/  IADD3 R38, PT, PT, R38, 0x1, RZ ;  /* 0x0000000126267810 */ /* 0x000ff60007ffe0ff */
[----:B------:R3:W4:Y:S04]  /*7b20*/  @P0 LDS.128 R40, [R2+UR48+0x200] ;  /* 0x0002003002280984 */ /* 0x0007280008000c00 */
[----:B------:R3:W1:Y:S02]  /*7b30*/  @P0 LDS.128 R48, [R0+0x200] ;  /* 0x0002000000300984 */ /* 0x0006640000000c00 */
.L_x_138:
[----:B------:R-:W-:Y:S05]  /*7b40*/  BSYNC B1 ;  /* 0x0000000000017941 */ /* 0x000fea0003800000 */
.L_x_137:
[----:B------:R-:W-:Y:S05]  /*7b50*/  VIADD R3, R34, 0x20 ;  /* 0x0000002022037836 */ /* 0x000fea0000000000 */
[----:B------:R-:W-:Y:S04]  /*7b60*/  SHF.R.U32.HI R3, RZ, 0x15, R3 ;  /* 0x00000015ff037819 */ /* 0x000fe80000011603 */
[----:B------:R-:W-:Y:S11]  /*7b70*/  LOP3.LUT P0, RZ, R3, 0x3, R66, 0x48, !PT ;  /* 0x0000000303ff7812 */ /* 0x000ff60007804842 */
[----:B------:R-:W-:Y:S02]  /*7b80*/  @!UPT UIADD3 URZ, UPT, UPT, URZ, URZ, URZ ;  /* 0x000000fffffff290 */ /* 0x000fe4000fffe0ff */
[----:B------:R-:W-:Y:S05]  /*7b90*/  @!P0 BRA `(.L_x_142) ;  /* 0x0000000000408947 */ /* 0x000fea0003800000 */
[----:B------:R-:W5:Y:S01]  /*7ba0*/  LDCU.64 UR8, c[0x4][0x70] ;  /* 0x01000e00ff0877ac */ /* 0x000f620008000a00 */
[----:B------:R-:W-:Y:S01]  /*7bb0*/  MOV R3, 0x0 ;  /* 0x0000000000037802 */ /* 0x000fe20000000f00 */
[----:B------:R-:W-:Y:S02]  /*7bc0*/  HFMA2 R12, -RZ, RZ, 0, 5.9604644775390625e-08 ;  /* 0x00000001ff0c7431 */ /* 0x000fe400000001ff */
[----:B------:R-:W-:Y:S02]  /*7bd0*/  IMAD.MOV.U32 R8, RZ, RZ, 0x192 ;  /* 0x00000192ff087424 */ /* 0x000fe400078e00ff */
[----:B------:R-:W-:Y:S01]  /*7be0*/  IMAD.MOV.U32 R13, RZ, RZ, RZ ;  /* 0x000000ffff0d7224 */ /* 0x000fe200078e00ff */
[----:B------:R-:W4:Y:S01]  /*7bf0*/  LDCU.64 UR6, c[0x4][0x78] ;  /* 0x01000f00ff0677ac */ /* 0x000f220008000a00 */
[----:B---3--:R-:W3:Y:S01]  /*7c00*/  LDC.64 R2, c[0x4][R3] ;  /* 0x0100000003027b82 */ /* 0x008ee20000000a00 */
[----:B------:R-:W1:Y:S01]  /*7c10*/  LDCU.64 UR4, c[0x4][0x10] ;  /* 0x01000200ff0477ac */ /* 0x000e620008000a00 */
[----:B-----5:R-:W-:Y:S01]  /*7c20*/  MOV R5, UR9 ;  /* 0x0000000900057c02 */ /* 0x020fe20008000f00 */
[----:B--2---:R-:W-:Y:S01]  /*7c30*/  IMAD.U32 R4, RZ, RZ, UR8 ;  /* 0x00000008ff047e24 */ /* 0x004fe2000f8e00ff */
[----:B----4-:R-:W-:Y:S01]  /*7c40*/  MOV R7, UR7 ;  /* 0x0000000700077c02 */ /* 0x010fe20008000f00 */
[----:B------:R-:W-:Y:S01]  /*7c50*/  IMAD.U32 R6, RZ, RZ, UR6 ;  /* 0x00000006ff067e24 */ /* 0x000fe2000f8e00ff */
[----:B-1----:R-:W-:Y:S01]  /*7c60*/  MOV R11, UR5 ;  /* 0x00000005000b7c02 */ /* 0x002fe20008000f00 */
[----:B------:R-:W-:Y:S02]  /*7c70*/  IMAD.U32 R10, RZ, RZ, UR4 ;  /* 0x00000004ff0a7e24 */ /* 0x000fe4000f8e00ff */
[----:B------:R-:W-:Y:S07]  /*7c80*/  LEPC R20, `(.L_x_142) ;  /* 0x000000001014794e */ /* 0x000fee0000000000 */
[----:B---3--:R-:W-:Y:S05]  /*7c90*/  CALL.ABS.NOINC R2 ;  /* 0x0000000002007343 */ /* 0x008fea0003c00000 */
.L_x_142:
        /* <DEDUP_REMOVED lines=8> */
[----:B--2---:R-:W-:Y:S01]  /*7d20*/  MOV R83, UR37 ;  /* 0x0000002500537c02 */ /* 0x004fe20008000f00 */
[----:B-1----:R-:W-:Y:S01]  /*7d30*/  HADD2.F32 R37, -RZ, R48.H0_H0 ;  /* 0x20000030ff257230 */ /* 0x002fe20000004100 */
[----:B------:R-:W-:Y:S01]  /*7d40*/  @P6 LEA R82, R82, UR48, 0x3 ;  /* 0x0000003052526c11 */ /* 0x000fe2000f8e18ff */
[----:B------:R-:W-:Y:S01]  /*7d50*/  BSSY.RECONVERGENT B0, `(.L_x_143) ;  /* 0x0000052000007945 */ /* 0x000fe20003800200 */
[----:B------:R-:W-:Y:S02]  /*7d60*/  LEA R88, R38, UR48, 0x3 ;  /* 0x0000003026587c11 */ /* 0x000fe4000f8e18ff */
[----:B------:R-:W-:Y:S01]  /*7d70*/  @P6 IADD3 R82, PT, PT, R82, 0xf0, RZ ;  /* 0x000000f052526810 */ /* 0x000fe20007ffe0ff */
[----:B------:R-:W3:Y:S03]  /*7d80*/  LDTM.x16 R4, tmem[UR4+0x20] ;  /* 0x00002004000479ee */ /* 0x000ee60008240000 */
[----:B------:R-:W-:Y:S02]  /*7d90*/  @P6 PRMT R82, R83, 0x654, R82 ;  /* 0x0000065453526816 */ /* 0x000fe40000000052 */
[----:B------:R-:W-:Y:S01]  /*7da0*/  @P6 SHF.L.U32 R83, R71, 0x1f, RZ ;  /* 0x0000001f47536819 */ /* 0x000fe200000006ff */
[C---:B---3--:R-:W-:Y:S01]  /*7db0*/  FMUL R0, R32.reuse, R4 ;  /* 0x0000000420007220 */ /* 0x048fe20000400000 */
        /* <DEDUP_REMOVED lines=75> */
.L_x_144:
[----:B------:R-:W-:Y:S05]  /*8270*/  BSYNC.RECONVERGENT B0 ;  /* 0x0000000000007941 */ /* 0x000fea0003800200 */
.L_x_143:
        /* <DEDUP_REMOVED lines=19> */
.L_x_148:
[----:B------:R-:W-:Y:S05]  /*83b0*/  BSYNC B0 ;  /* 0x0000000000007941 */ /* 0x000fea0003800000 */
.L_x_147:
[----:B------:R-:W-:Y:S11]  /*83c0*/  ISETP.NE.AND P0, PT, R80, RZ, PT ;  /* 0x000000ff5000720c */ /* 0x000ff60003f05270 */
[----:B------:R-:W-:Y:S02]  /*83d0*/  @!UPT UIADD3 URZ, UPT, UPT, URZ, URZ, URZ ;  /* 0x000000fffffff290 */ /* 0x000fe4000fffe0ff */
[----:B------:R3:W4:Y:S04]  /*83e0*/  @P0 LDS.128 R40, [R38+UR48+0x200] ;  /* 0x0002003026280984 */ /* 0x0007280008000c00 */
[----:B------:R3:W1:Y:S02]  /*83f0*/  @P0 LDS.128 R48, [R81+0x200] ;  /* 0x0002000051300984 */ /* 0x0006640000000c00 */
.L_x_146:
[----:B------:R-:W-:Y:S05]  /*8400*/  BSYNC B1 ;  /* 0x0000000000017941 */ /* 0x000fea0003800000 */
.L_x_145:
        /* <DEDUP_REMOVED lines=11> */
[----:B------:R-:W1:Y:S01]  /*84c0*/  LDC.64 R2, c[0x4][R3] ;  /* 0x0100000003027b82 */ /* 0x000e620000000a00 */
[----:B------:R-:W3:Y:S01]  /*84d0*/  LDCU.64 UR4, c[0x4][0x10] ;  /* 0x01000200ff0477ac */ /* 0x000ee20008000a00 */
[----:B--2---:R-:W-:Y:S01]  /*84e0*/  MOV R5, UR9 ;  /* 0x0000000900057c02 */ /* 0x004fe20008000f00 */
[----:B------:R-:W-:Y:S01]  /*84f0*/  IMAD.U32 R4, RZ, RZ, UR8 ;  /* 0x00000008ff047e24 */ /* 0x000fe2000f8e00ff */
[----:B-----5:R-:W-:Y:S01]  /*8500*/  MOV R7, UR7 ;  /* 0x0000000700077c02 */ /* 0x020fe20008000f00 */
[----:B------:R-:W-:Y:S01]  /*8510*/  IMAD.U32 R6, RZ, RZ, UR6 ;  /* 0x00000006ff067e24 */ /* 0x000fe2000f8e00ff */
[----:B---3--:R-:W-:Y:S01]  /*8520*/  MOV R11, UR5 ;  /* 0x00000005000b7c02 */ /* 0x008fe20008000f00 */
[----:B------:R-:W-:Y:S02]  /*8530*/  IMAD.U32 R10, RZ, RZ, UR4 ;  /* 0x00000004ff0a7e24 */ /* 0x000fe4000f8e00ff */
[----:B------:R-:W-:Y:S07]  /*8540*/  LEPC R20, `(.L_x_150) ;  /* 0x000000001014794e */ /* 0x000fee0000000000 */
[----:B-1--4-:R-:W-:Y:S05]  /*8550*/  CALL.ABS.NOINC R2 ;  /* 0x0000000002007343 */ /* 0x012fea0003c00000 */
.L_x_150:
[----:B------:R-:W-:Y:S01]  /*8560*/  ISETP.NE.AND P0, PT, R72, RZ, PT ;  /* 0x000000ff4800720c */ /* 0x000fe20003f05270 */
[----:B------:R-:W-:Y:S05]  /*8570*/  WARPSYNC.ALL ;  /* 0x0000000000007948 */ /* 0x000fea0003800000 */
[----:B------:R-:W-:Y:S01]  /*8580*/  R2UR UR4, R34 ;  /* 0x00000000220472ca */ /* 0x000fe200000e0000 */
[--C-:B----4-:R-:W-:Y:S01]  /*8590*/  HADD2.F32 R20, -RZ, R40.reuse.H0_H0 ;  /* 0x20000028ff147230 */ /* 0x110fe20000004100 */
[----:B------:R-:W-:Y:S01]  /*85a0*/  IADD3 R74, PT, PT, R74, 0x160, RZ ;  /* 0x000001604a4a7810 */ /* 0x000fe20007ffe0ff */
[----:B------:R-:W-:Y:S01]  /*85b0*/  HADD2.F32 R36, -RZ, R40.H1_H1 ;  /* 0x30000028ff247230 */ /* 0x000fe20000004100 */
[----:B------:R-:W-:Y:S01]  /*85c0*/  BSSY.RECONVERGENT B0, `(.L_x_151) ;  /* 0x0000053000007945 */ /* 0x000fe20003800200 */
[--C-:B------:R-:W-:Y:S01]  /*85d0*/  HADD2.F32 R21, -RZ, R41.reuse.H0_H0 ;  /* 0x20000029ff157230 */ /* 0x100fe20000004100 */
[----:B------:R-:W-:Y:S01]  /*85e0*/  LOP3.LUT R74, R74, 0xfefffff8, RZ, 0xc0, !PT ;  /* 0xfefffff84a4a7812 */ /* 0x000fe200078ec0ff */
[----:B---3--:R-:W-:Y:S02]  /*85f0*/  HADD2.F32 R38, -RZ, R41.H1_H1 ;  /* 0x30000029ff267230 */ /* 0x008fe40000004100 */
[--C-:B------:R-:W-:Y:S02]  /*8600*/  HADD2.F32 R37, -RZ, R42.reuse.H0_H0 ;  /* 0x2000002aff257230 */ /* 0x100fe40000004100 */
[----:B------:R-:W-:Y:S02]  /*8610*/  HADD2.F32 R40, -RZ, R42.H1_H1 ;  /* 0x3000002aff287230 */ /* 0x000fe40000004100 */
[----:B------:R-:W2:Y:S01]  /*8620*/  LDTM.x16 R4, tmem[UR4+0x30] ;  /* 0x00003004000479ee */ /* 0x000ea20008240000 */
[----:B------:R-:W-:Y:S01]  /*8630*/  NOP ;  /* 0x0000000000007918 */ /* 0x000fe20000000000 */
[----:B--2---:R2:W-:Y:S01]  /*8640*/  SYNCS.ARRIVE.TRANS64.RED.A1T0 RZ, [R74+URZ], RZ ;  /* 0x000000ff4aff79a7 */ /* 0x0045e200081004ff */
[--C-:B------:R-:W-:Y:S02]  /*8650*/  HADD2.F32 R39, -RZ, R43.reuse.H0_H0 ;  /* 0x2000002bff277230 */ /* 0x100fe40000004100 */
[----:B------:R-:W-:Y:S02]  /*8660*/  HADD2.F32 R42, -RZ, R43.H1_H1 ;  /* 0x3000002bff2a7230 */ /* 0x000fe40000004100 */
[--C-:B-1----:R-:W-:Y:S02]  /*8670*/  HADD2.F32 R41, -RZ, R48.reuse.H0_H0 ;  /* 0x20000030ff297230 */ /* 0x102fe40000004100 */
[----:B------:R-:W-:Y:S02]  /*8680*/  HADD2.F32 R43, -RZ, R48.H1_H1 ;  /* 0x30000030ff2b7230 */ /* 0x000fe40000004100 */
[--C-:B------:R-:W-:Y:S02]  /*8690*/  HADD2.F32 R44, -RZ, R49.reuse.H0_H0 ;  /* 0x20000031ff2c7230 */ /* 0x100fe40000004100 */
[----:B------:R-:W-:Y:S02]  /*86a0*/  HADD2.F32 R46, -RZ, R49.H1_H1 ;  /* 0x30000031ff2e7230 */ /* 0x000fe40000004100 */
[--C-:B------:R-:W-:Y:S02]  /*86b0*/  HADD2.F32 R45, -RZ, R50.reuse.H0_H0 ;  /* 0x20000032ff2d7230 */ /* 0x100fe40000004100 */
[----:B------:R-:W-:Y:S02]  /*86c0*/  HADD2.F32 R48, -RZ, R50.H1_H1 ;  /* 0x30000032ff307230 */ /* 0x000fe40000004100 */
[--C-:B------:R-:W-:Y:S02]  /*86d0*/  HADD2.F32 R47, -RZ, R51.reuse.H0_H0 ;  /* 0x20000033ff2f7230 */ /* 0x100fe40000004100 */
[----:B------:R-:W-:Y:S02]  /*86e0*/  HADD2.F32 R50, -RZ, R51.H1_H1 ;  /* 0x30000033ff327230 */ /* 0x000fe40000004100 */
[C---:B------:R-:W-:Y:S01]  /*86f0*/  FMUL R4, R32.reuse, R4 ;  /* 0x0000000420047220 */ /* 0x040fe20000400000 */
[C---:B------:R-:W-:Y:S01]  /*8700*/  FMUL R5, R32.reuse, R5 ;  /* 0x0000000520057220 */ /* 0x040fe20000400000 */
[C---:B------:R-:W-:Y:S01]  /*8710*/  FMUL R6, R32.reuse, R6 ;  /* 0x0000000620067220 */ /* 0x040fe20000400000 */
[C---:B------:R-:W-:Y:S01]  /*8720*/  FMUL R7, R32.reuse, R7 ;  /* 0x0000000720077220 */ /* 0x040fe20000400000 */
[C---:B------:R-:W-:Y:S01]  /*8730*/  FFMA R4, R35.reuse, R20, R4 ;  /* 0x0000001423047223 */ /* 0x040fe20000000004 */
        /* <DEDUP_REMOVED lines=21> */
[----:B------:R-:W-:Y:S01]  /*8890*/  FFMA R15, R35, R46, R15 ;  /* 0x0000002e230f7223 */ /* 0x000fe2000000000f */
        /* <DEDUP_REMOVED lines=20> */
[----:B-1----:R-:W1:Y:S02]  /*89e0*/  FENCE.VIEW.ASYNC.S ;  /* 0x00000000000073c6 */ /* 0x002e640000000000 */
[----:B-1----:R-:W-:Y:S06]  /*89f0*/  BAR.SYNC.DEFER_BLOCKING 0x1, 0x80 ;  /* 0x0042000000007b1d */ /* 0x002fec0000010000 */
        /* <DEDUP_REMOVED lines=14> */
[----:B-1----:R-:W-:Y:S04]  /*8ae0*/  DEPBAR.LE SB0, 0x1 ;  /* 0x000080400000791a */ /* 0x002fe80000000000 */
.L_x_152:
[----:B------:R-:W-:Y:S05]  /*8af0*/  BSYNC.RECONVERGENT B0 ;  /* 0x0000000000007941 */ /* 0x000fea0003800200 */
.L_x_151:
[----:B------:R-:W-:Y:S01]  /*8b00*/  BAR.SYNC.DEFER_BLOCKING 0x1, 0x80 ;  /* 0x0042000000007b1d */ /* 0x000fe20000010000 */
[----:B------:R-:W-:Y:S01]  /*8b10*/  UISETP.NE.AND UP0, UPT, UR49, -0x4, UPT ;  /* 0xfffffffc3100788c */ /* 0x000fe2000bf05270 */
[----:B------:R-:W-:Y:S08]  /*8b20*/  IADD3 R0, PT, PT, R30, 0x1, RZ ;  /* 0x000000011e007810 */ /* 0x000ff00007ffe0ff */
[----:B------:R-:W-:Y:S05]  /*8b30*/  BRA.U !UP0, `(.L_x_153) ;  /* 0x0000000108287547 */ /* 0x000fea000b800000 */
[----:B------:R-:W-:Y:S01]  /*8b40*/  ISETP.NE.AND P0, PT, R78, RZ, PT ;  /* 0x000000ff4e00720c */ /* 0x000fe20003f05270 */
[----:B------:R-:W-:Y:S01]  /*8b50*/  IMAD.U32 R3, RZ, RZ, UR51 ;  /* 0x00000033ff037e24 */ /* 0x000fe2000f8e00ff */
[----:B------:R-:W-:Y:S01]  /*8b60*/  UIADD3 UR51, UPT, UPT, UR51, 0x1, URZ ;  /* 0x0000000133337890 */ /* 0x000fe2000fffe0ff */
[----:B------:R-:W-:Y:S03]  /*8b70*/  IMAD.U32 R2, RZ, RZ, UR37 ;  /* 0x00000025ff027e24 */ /* 0x000fe6000f8e00ff */
[----:B------:R-:W-:Y:S04]  /*8b80*/  UISETP.NE.AND UP0, UPT, UR51, 0x4, UPT ;  /* 0x000000043300788c */ /* 0x000fe8000bf05270 */
[----:B------:R-:W-:Y:S03]  /*8b90*/  USEL UR51, UR51, URZ, UP0 ;  /* 0x000000ff33337287 */ /* 0x000fe60008000000 */
[----:B------:R-:W-:Y:S05]  /*8ba0*/  @P0 LEA R3, R3, UR48, 0x3 ;  /* 0x0000003003030c11 */ /* 0x000fea000f8e18ff */
[----:B------:R-:W-:Y:S05]  /*8bb0*/  @P0 VIADD R3, R3, 0xf0 ;  /* 0x000000f003030836 */ /* 0x000fea0000000000 */
[----:B------:R-:W-:Y:S04]  /*8bc0*/  @P0 PRMT R2, R2, 0x654, R3 ;  /* 0x0000065402020816 */ /* 0x000fe80000000003 */
[----:B------:R1:W-:Y:S03]  /*8bd0*/  @P0 SYNCS.ARRIVE.TRANS64.RED.A1T0 RZ, [R2+URZ], RZ ;  /* 0x000000ff02ff09a7 */ /* 0x0003e600081004ff */
.L_x_153:
[----:B------:R-:W-:Y:S01]  /*8be0*/  ISETP.NE.AND P2, PT, R73, RZ, PT ;  /* 0x000000ff4900720c */ /* 0x000fe20003f45270 */
[----:B------:R-:W-:Y:S01]  /*8bf0*/  UIADD3 UR49, UPT, UPT, UR49, 0x4, URZ ;  /* 0x0000000431317890 */ /* 0x000fe2000fffe0ff */
[----:B------:R-:W-:Y:S01]  /*8c00*/  ISETP.NE.AND P0, PT, R76, 0x2, PT ;  /* 0x000000024c00780c */ /* 0x000fe20003f05270 */
[----:B------:R-:W-:Y:S01]  /*8c10*/  IMAD.IADD R20, R29, 0x1, R58 ;  /* 0x000000011d147824 */ /* 0x000fe200078e023a */
[----:B------:R-:W-:Y:S01]  /*8c20*/  ISETP.NE.AND P1, PT, R0, 0x4, PT ;  /* 0x000000040000780c */ /* 0x000fe20003f25270 */
[----:B------:R-:W-:Y:S01]  /*8c30*/  IMAD.IADD R21, R31, 0x1, R60 ;  /* 0x000000011f157824 */ /* 0x000fe200078e023c */
[----:B-1----:R-:W-:Y:S02]  /*8c40*/  SEL R2, RZ, 0x1, P0 ;  /* 0x00000001ff027807 */ /* 0x002fe40000000000 */
[----:B------:R-:W-:Y:S02]  /*8c50*/  SEL R3, RZ, 0x1, P1 ;  /* 0x00000001ff037807 */ /* 0x000fe40000800000 */
[----:B------:R-:W-:Y:S02]  /*8c60*/  LOP3.LUT R69, R69, R2, RZ, 0x3c, !PT ;  /* 0x0000000245457212 */ /* 0x000fe400078e3cff */
[----:B------:R-:W-:Y:S02]  /*8c70*/  LOP3.LUT R70, R70, R3, RZ, 0x3c, !PT ;  /* 0x0000000346467212 */ /* 0x000fe400078e3cff */
[----:B------:R-:W-:Y:S02]  /*8c80*/  @P2 R2UR UR36, R68 ;  /* 0x00000000442422ca */ /* 0x000fe400000e0000 */
[----:B------:R-:W-:Y:S02]  /*8c90*/  SEL R76, R76, RZ, P0 ;  /* 0x000000ff4c4c7207 */ /* 0x000fe40000000000 */
[----:B------:R-:W-:Y:S01]  /*8ca0*/  SEL R30, R0, RZ, P1 ;  /* 0x000000ff001e7207 */ /* 0x000fe20000800000 */
[----:B------:R-:W-:Y:S10]  /*8cb0*/  @P2 BRA `(.L_x_154) ;  /* 0xffffffcc00d42947 */ /* 0x000ff4000383ffff */
[----:B------:R-:W-:-:S09]  /*8cc0*/  UISETP.NE.AND UP0, UPT, UR50, URZ, UPT ;  /* 0x000000ff3200728c */ /* 0x000fd2000bf05270 */
[----:B------:R-:W-:Y:S05]  /*8cd0*/  BRA.U !UP0, `(.L_x_155) ;  /* 0x0000000108487547 */ /* 0x000fea000b800000 */
[----:B------:R-:W1:Y:S02]  /*8ce0*/  LDCU.64 UR4, c[0x0][0x890] ;  /* 0x00011200ff0477ac */ /* 0x000e640008000a00 */
[----:B-1----:R-:W-:-:S04]  /*8cf0*/  UISETP.NE.U32.AND UP0, UPT, UR4, URZ, UPT ;  /* 0x000000ff0400728c */ /* 0x002fc8000bf05070 */
[----:B------:R-:W-:-:S09]  /*8d00*/  UISETP.NE.AND.EX UP0, UPT, UR5, URZ, UPT, UP0 ;  /* 0x000000ff0500728c */ /* 0x000fd2000bf05300 */
[----:B------:R-:W-:Y:S05]  /*8d10*/  BRA.U UP0, `(.L_x_156) ;  /* 0x00000001000c7547 */ /* 0x000fea000b800000 */
[----:B------:R-:W-:-:S13]  /*8d20*/  FSETP.NEU.AND P0, PT, R35, RZ, PT ;  /* 0x000000ff2300720b */ /* 0x000fda0003f0d000 */
[----:B------:R-:W-:Y:S05]  /*8d30*/  @!P0 EXIT ;  /* 0x000000000000894d */ /* 0x000fea0003800000 */
[----:B------:R-:W-:Y:S05]  /*8d40*/  BRA `(.L_x_155) ;  /* 0x00000000002c7947 */ /* 0x000fea0003800000 */
.L_x_156:
[----:B------:R-:W-:Y:S01]  /*8d50*/  ISETP.NE.AND P0, PT, R75, RZ, PT ;  /* 0x000000ff4b00720c */ /* 0x000fe20003f05270 */
[----:B------:R-:W-:-:S12]  /*8d60*/  BSSY.RECONVERGENT B0, `(.L_x_155) ;  /* 0x0000009000007945 */ /* 0x000fd80003800200 */
[----:B------:R-:W-:Y:S05]  /*8d70*/  @P0 BRA `(.L_x_157) ;  /* 0x0000000000140947 */ /* 0x000fea0003800000 */
[----:B------:R-:W1:Y:S02]  /*8d80*/  LDCU.64 UR4, c[0x0][0x888] ;  /* 0x00011100ff0477ac */ /* 0x000e640008000a00 */
[----:B-1----:R-:W-:-:S04]  /*8d90*/  ISETP.NE.U32.AND P0, PT, RZ, UR4, PT ;  /* 0x00000004ff007c0c */ /* 0x002fc8000bf05070 */
[----:B------:R-:W-:-:S13]  /*8da0*/  ISETP.NE.AND.EX P0, PT, RZ, UR5, PT, P0 ;  /* 0x00000005ff007c0c */ /* 0x000fda000bf05300 */
[----:B------:R-:W-:Y:S05]  /*8db0*/  @!P0 EXIT ;  /* 0x000000000000894d */ /* 0x000fea0003800000 */
[----:B------:R-:W-:Y:S05]  /*8dc0*/  BRA `(.L_x_158) ;  /* 0x0000000000087947 */ /* 0x000fea0003800000 */
.L_x_157:
[----:B------:R-:W-:-:S13]  /*8dd0*/  FSETP.NEU.AND P0, PT, R35, RZ, PT ;  /* 0x000000ff2300720b */ /* 0x000fda0003f0d000 */
[----:B------:R-:W-:Y:S05]  /*8de0*/  @!P0 EXIT ;  /* 0x000000000000894d */ /* 0x000fea0003800000 */
.L_x_158:
[----:B------:R-:W-:Y:S05]  /*8df0*/  BSYNC.RECONVERGENT B0 ;  /* 0x0000000000007941 */ /* 0x000fea0003800200 */
.L_x_155:
[----:B------:R-:W-:Y:S01]  /*8e00*/  ULEA UR4, UR51, UR48, 0x3 ;  /* 0x0000003033047291 */ /* 0x000fe2000f8e18ff */
[----:B------:R-:W-:-:S04]  /*8e10*/  DEPBAR.LE SB0, 0x0 ;  /* 0x000080000000791a */ /* 0x000fc80000000000 */
[----:B------:R-:W-:-:S04]  /*8e20*/  UIADD3 UR4, UPT, UPT, UR4, 0xf0, URZ ;  /* 0x000000f004047890 */ /* 0x000fc8000fffe0ff */
[----:B------:R-:W-:-:S09]  /*8e30*/  UPRMT UR4, UR37, 0x654, UR4 ;  /* 0x0000065425047896 */ /* 0x000fd20008000004 */
[----:B------:R-:W-:Y:S01]  /*8e40*/  SYNCS.ARRIVE.TRANS64.RED.A1T0 RZ, [UR4], RZ ;  /* 0x000000ffffff79a7 */ /* 0x000fe20008100404 */
[----:B------:R-:W-:Y:S05]  /*8e50*/  EXIT ;  /* 0x000000000000794d */ /* 0x000fea0003800000 */
.L_x_25:
[----:B--2---:R2:W4:Y:S02]  /*8e60*/  SYNCS.PHASECHK.TRANS64.TRYWAIT P0, [R3+URZ+0x190], R2 ;  /* 0x00019002030075a7 */ /* 0x00452400080011ff */
[----:B----4-:R-:W-:Y:S05]  /*8e70*/  @!P0 NANOSLEEP.SYNCS 0x989680 ;  /* 0x009896800000895d */ /* 0x010fea0003900000 */
[----:B------:R-:W4:Y:S02]  /*8e80*/  @!P0 SYNCS.PHASECHK.TRANS64 P0, [R3+URZ+0x190], R2 ;  /* 0x00019002030085a7 */ /* 0x000f2400080010ff */
[----:B----4-:R-:W-:Y:S05]  /*8e90*/  @!P0 BRA `(.L_x_25) ;  /* 0xfffffffc00f08947 */ /* 0x010fea000383ffff */
[----:B------:R-:W-:Y:S05]  /*8ea0*/  BRA `(.L_x_159) ;  /* 0xffffff8800ac7947 */ /* 0x000fea000383ffff */
.L_x_28:
[----:B-1----:R-:W-:-:S07]  /*8eb0*/  MOV R2, UR33 ;  /* 0x0000002100027c02 */ /* 0x002fce0008000f00 */
.L_x_160:
[----:B-1----:R1:W2:Y:S02]  /*8ec0*/  SYNCS.PHASECHK.TRANS64.TRYWAIT P0, [R2+URZ+0x68], R5 ;  /* 0x00006805020075a7 */ /* 0x0022a400080011ff */
[----:B--2---:R-:W-:Y:S05]  /*8ed0*/  @!P0 NANOSLEEP.SYNCS 0x989680 ;  /* 0x009896800000895d */ /* 0x004fea0003900000 */
[----:B------:R-:W2:Y:S02]  /*8ee0*/  @!P0 SYNCS.PHASECHK.TRANS64 P0, [R2+URZ+0x68], R5 ;  /* 0x00006805020085a7 */ /* 0x000ea400080010ff */
[----:B--2---:R-:W-:Y:S05]  /*8ef0*/  @!P0 BRA `(.L_x_160) ;  /* 0xfffffffc00f08947 */ /* 0x004fea000383ffff */
[----:B------:R-:W-:Y:S05]  /*8f00*/  BRA `(.L_x_27) ;  /* 0xffffff8c00107947 */ /* 0x000fea000383ffff */
.L_x_35:
[----:B-1----:R-:W-:-:S07]  /*8f10*/  MOV R2, UR17 ;  /* 0x0000001100027c02 */ /* 0x002fce0008000f00 */
.L_x_161:
[----:B-1----:R1:W2:Y:S02]  /*8f20*/  SYNCS.PHASECHK.TRANS64.TRYWAIT P0, [R2+URZ+0x68], R5 ;  /* 0x00006805020075a7 */ /* 0x0022a400080011ff */
[----:B--2---:R-:W-:Y:S05]  /*8f30*/  @!P0 NANOSLEEP.SYNCS 0x989680 ;  /* 0x009896800000895d */ /* 0x004fea0003900000 */
[----:B------:R-:W2:Y:S02]  /*8f40*/  @!P0 SYNCS.PHASECHK.TRANS64 P0, [R2+URZ+0x68], R5 ;  /* 0x00006805020085a7 */ /* 0x000ea400080010ff */
[----:B--2---:R-:W-:Y:S05]  /*8f50*/  @!P0 BRA `(.L_x_161) ;  /* 0xfffffffc00f08947 */ /* 0x004fea000383ffff */
[----:B------:R-:W-:Y:S05]  /*8f60*/  BRA `(.L_x_34) ;  /* 0xffffff8c00c87947 */ /* 0x000fea000383ffff */
.L_x_40:
[----:B-1----:R1:W2:Y:S02]  /*8f70*/  SYNCS.PHASECHK.TRANS64.TRYWAIT P0, [R2+URZ+0x120], R3 ;  /* 0x00012003020075a7 */ /* 0x0022a400080011ff */
[----:B--2---:R-:W-:Y:S05]  /*8f80*/  @!P0 NANOSLEEP.SYNCS 0x989680 ;  /* 0x009896800000895d */ /* 0x004fea0003900000 */
[----:B------:R-:W2:Y:S02]  /*8f90*/  @!P0 SYNCS.PHASECHK.TRANS64 P0, [R2+URZ+0x120], R3 ;  /* 0x00012003020085a7 */ /* 0x000ea400080010ff */
[----:B--2---:R-:W-:Y:S05]  /*8fa0*/  @!P0 BRA `(.L_x_40) ;  /* 0xfffffffc00f08947 */ /* 0x004fea000383ffff */
[----:B------:R-:W-:Y:S05]  /*8fb0*/  BRA `(.L_x_162) ;  /* 0xffffff9000687947 */ /* 0x000fea000383ffff */
.L_x_44:
[----:B---3--:R-:W-:-:S07]  /*8fc0*/  MOV R0, UR4 ;  /* 0x0000000400007c02 */ /* 0x008fce0008000f00 */
.L_x_163:
[----:B-1----:R1:W2:Y:S02]  /*8fd0*/  SYNCS.PHASECHK.TRANS64.TRYWAIT P0, [R0+URZ], R3 ;  /* 0x00000003000075a7 */ /* 0x0022a400080011ff */
[----:B--2---:R-:W-:Y:S05]  /*8fe0*/  @!P0 NANOSLEEP.SYNCS 0x989680 ;  /* 0x009896800000895d */ /* 0x004fea0003900000 */
[----:B------:R-:W2:Y:S02]  /*8ff0*/  @!P0 SYNCS.PHASECHK.TRANS64 P0, [R0+URZ], R3 ;  /* 0x00000003000085a7 */ /* 0x000ea400080010ff */
[----:B--2---:R-:W-:Y:S05]  /*9000*/  @!P0 BRA `(.L_x_163) ;  /* 0xfffffffc00f08947 */ /* 0x004fea000383ffff */
[----:B------:R-:W-:Y:S05]  /*9010*/  BRA `(.L_x_164) ;  /* 0xffffff9400d87947 */ /* 0x000fea000383ffff */
.L_x_45:
[----:B---3--:R-:W-:-:S07]  /*9020*/  MOV R0, UR4 ;  /* 0x0000000400007c02 */ /* 0x008fce0008000f00 */
.L_x_165:
[----:B-1----:R1:W2:Y:S02]  /*9030*/  SYNCS.PHASECHK.TRANS64.TRYWAIT P0, [R0+URZ], R3 ;  /* 0x00000003000075a7 */ /* 0x0022a400080011ff */
[----:B--2---:R-:W-:Y:S05]  /*9040*/  @!P0 NANOSLEEP.SYNCS 0x989680 ;  /* 0x009896800000895d */ /* 0x004fea0003900000 */
[----:B------:R-:W2:Y:S02]  /*9050*/  @!P0 SYNCS.PHASECHK.TRANS64 P0, [R0+URZ], R3 ;  /* 0x00000003000085a7 */ /* 0x000ea400080010ff */
[----:B--2---:R-:W-:Y:S05]  /*9060*/  @!P0 BRA `(.L_x_165) ;  /* 0xfffffffc00f08947 */ /* 0x004fea000383ffff */
[----:B------:R-:W-:Y:S05]  /*9070*/  BRA `(.L_x_166) ;  /* 0xffffff9400e47947 */ /* 0x000fea000383ffff */
.L_x_46:
[----:B---3--:R-:W-:-:S07]  /*9080*/  MOV R0, UR4 ;  /* 0x0000000400007c02 */ /* 0x008fce0008000f00 */
.L_x_167:
[----:B-1----:R1:W2:Y:S02]  /*9090*/  SYNCS.PHASECHK.TRANS64.TRYWAIT P0, [R0+URZ], R3 ;  /* 0x00000003000075a7 */ /* 0x0022a400080011ff */
[----:B--2---:R-:W-:Y:S05]  /*90a0*/  @!P0 NANOSLEEP.SYNCS 0x989680 ;  /* 0x009896800000895d */ /* 0x004fea0003900000 */
[----:B------:R-:W2:Y:S02]  /*90b0*/  @!P0 SYNCS.PHASECHK.TRANS64 P0, [R0+URZ], R3 ;  /* 0x00000003000085a7 */ /* 0x000ea400080010ff */
[----:B--2---:R-:W-:Y:S05]  /*90c0*/  @!P0 BRA `(.L_x_167) ;  /* 0xfffffffc00f08947 */ /* 0x004fea000383ffff */
[----:B------:R-:W-:Y:S05]  /*90d0*/  BRA `(.L_x_168) ;  /* 0xffffff9400f07947 */ /* 0x000fea000383ffff */
.L_x_47:
[----:B---3--:R-:W-:-:S07]  /*90e0*/  MOV R0, UR4 ;  /* 0x0000000400007c02 */ /* 0x008fce0008000f00 */
.L_x_169:
[----:B-1----:R1:W2:Y:S02]  /*90f0*/  SYNCS.PHASECHK.TRANS64.TRYWAIT P0, [R0+URZ], R3 ;  /* 0x00000003000075a7 */ /* 0x0022a400080011ff */
[----:B--2---:R-:W-:Y:S05]  /*9100*/  @!P0 NANOSLEEP.SYNCS 0x989680 ;  /* 0x009896800000895d */ /* 0x004fea0003900000 */
[----:B------:R-:W2:Y:S02]  /*9110*/  @!P0 SYNCS.PHASECHK.TRANS64 P0, [R0+URZ], R3 ;  /* 0x00000003000085a7 */ /* 0x000ea400080010ff */
[----:B--2---:R-:W-:Y:S05]  /*9120*/  @!P0 BRA `(.L_x_169) ;  /* 0xfffffffc00f08947 */ /* 0x004fea000383ffff */
[----:B------:R-:W-:Y:S05]  /*9130*/  BRA `(.L_x_170) ;  /* 0xffffff9400fc7947 */ /* 0x000fea000383ffff */
.L_x_48:
[----:B---3--:R-:W-:-:S07]  /*9140*/  MOV R0, UR4 ;  /* 0x0000000400007c02 */ /* 0x008fce0008000f00 */
.L_x_171:
[----:B-1----:R1:W2:Y:S02]  /*9150*/  SYNCS.PHASECHK.TRANS64.TRYWAIT P0, [R0+URZ], R3 ;  /* 0x00000003000075a7 */ /* 0x0022a400080011ff */
[----:B--2---:R-:W-:Y:S05]  /*9160*/  @!P0 NANOSLEEP.SYNCS 0x989680 ;  /* 0x009896800000895d */ /* 0x004fea0003900000 */
[----:B------:R-:W2:Y:S02]  /*9170*/  @!P0 SYNCS.PHASECHK.TRANS64 P0, [R0+URZ], R3 ;  /* 0x00000003000085a7 */ /* 0x000ea400080010ff */
[----:B--2---:R-:W-:Y:S05]  /*9180*/  @!P0 BRA `(.L_x_171) ;  /* 0xfffffffc00f08947 */ /* 0x004fea000383ffff */
[----:B------:R-:W-:Y:S05]  /*9190*/  BRA `(.L_x_172) ;  /* 0xffffff9800087947 */ /* 0x000fea000383ffff */
.L_x_49:
[----:B---3--:R-:W-:-:S07]  /*91a0*/  MOV R0, UR4 ;  /* 0x0000000400007c02 */ /* 0x008fce0008000f00 */
.L_x_173:
[----:B-1----:R1:W2:Y:S02]  /*91b0*/  SYNCS.PHASECHK.TRANS64.TRYWAIT P0, [R0+URZ], R3 ;  /* 0x00000003000075a7 */ /* 0x0022a400080011ff */
[----:B--2---:R-:W-:Y:S05]  /*91c0*/  @!P0 NANOSLEEP.SYNCS 0x989680 ;  /* 0x009896800000895d */ /* 0x004fea0003900000 */
[----:B------:R-:W2:Y:S02]  /*91d0*/  @!P0 SYNCS.PHASECHK.TRANS64 P0, [R0+URZ], R3 ;  /* 0x00000003000085a7 */ /* 0x000ea400080010ff */
[----:B--2---:R-:W-:Y:S05]  /*91e0*/  @!P0 BRA `(.L_x_173) ;  /* 0xfffffffc00f08947 */ /* 0x004fea000383ffff */
[----:B------:R-:W-:Y:S05]  /*91f0*/  BRA `(.L_x_174) ;  /* 0xffffff9800147947 */ /* 0x000fea000383ffff */
.L_x_50:
[----:B---3--:R-:W-:-:S07]  /*9200*/  MOV R0, UR4 ;  /* 0x0000000400007c02 */ /* 0x008fce0008000f00 */
.L_x_175:
[----:B-1----:R1:W2:Y:S02]  /*9210*/  SYNCS.PHASECHK.TRANS64.TRYWAIT P0, [R0+URZ], R3 ;  /* 0x00000003000075a7 */ /* 0x0022a400080011ff */
[----:B--2---:R-:W-:Y:S05]  /*9220*/  @!P0 NANOSLEEP.SYNCS 0x989680 ;  /* 0x009896800000895d */ /* 0x004fea0003900000 */
[----:B------:R-:W2:Y:S02]  /*9230*/  @!P0 SYNCS.PHASECHK.TRANS64 P0, [R0+URZ], R3 ;  /* 0x00000003000085a7 */ /* 0x000ea400080010ff */
[----:B--2---:R-:W-:Y:S05]  /*9240*/  @!P0 BRA `(.L_x_175) ;  /* 0xfffffffc00f08947 */ /* 0x004fea000383ffff */
[----:B------:R-:W-:Y:S05]  /*9250*/  BRA `(.L_x_176) ;  /* 0xffffff9800207947 */ /* 0x000fea000383ffff */
.L_x_51:
[----:B---3--:R-:W-:-:S07]  /*9260*/  MOV R0, UR4 ;  /* 0x0000000400007c02 */ /* 0x008fce0008000f00 */
.L_x_177:
[----:B-1----:R1:W2:Y:S02]  /*9270*/  SYNCS.PHASECHK.TRANS64.TRYWAIT P0, [R0+URZ], R3 ;  /* 0x00000003000075a7 */ /* 0x0022a400080011ff */
[----:B--2---:R-:W-:Y:S05]  /*9280*/  @!P0 NANOSLEEP.SYNCS 0x989680 ;  /* 0x009896800000895d */ /* 0x004fea0003900000 */
[----:B------:R-:W2:Y:S02]  /*9290*/  @!P0 SYNCS.PHASECHK.TRANS64 P0, [R0+URZ], R3 ;  /* 0x00000003000085a7 */ /* 0x000ea400080010ff */
[----:B--2---:R-:W-:Y:S05]  /*92a0*/  @!P0 BRA `(.L_x_177) ;  /* 0xfffffffc00f08947 */ /* 0x004fea000383ffff */
[----:B------:R-:W-:Y:S05]  /*92b0*/  BRA `(.L_x_178) ;  /* 0xffffff98002c7947 */ /* 0x000fea000383ffff */
.L_x_52:
[----:B---3--:R-:W-:-:S07]  /*92c0*/  MOV R0, UR4 ;  /* 0x0000000400007c02 */ /* 0x008fce0008000f00 */
.L_x_179:
[----:B-1----:R1:W2:Y:S02]  /*92d0*/  SYNCS.PHASECHK.TRANS64.TRYWAIT P0, [R0+URZ], R3 ;  /* 0x00000003000075a7 */ /* 0x0022a400080011ff */
[----:B--2---:R-:W-:Y:S05]  /*92e0*/  @!P0 NANOSLEEP.SYNCS 0x989680 ;  /* 0x009896800000895d */ /* 0x004fea0003900000 */
[----:B------:R-:W2:Y:S02]  /*92f0*/  @!P0 SYNCS.PHASECHK.TRANS64 P0, [R0+URZ], R3 ;  /* 0x00000003000085a7 */ /* 0x000ea400080010ff */
[----:B--2---:R-:W-:Y:S05]  /*9300*/  @!P0 BRA `(.L_x_179) ;  /* 0xfffffffc00f08947 */ /* 0x004fea000383ffff */
[----:B------:R-:W-:Y:S05]  /*9310*/  BRA `(.L_x_180) ;  /* 0xffffff9800387947 */ /* 0x000fea000383ffff */
.L_x_53:
[----:B---3--:R-:W-:-:S07]  /*9320*/  MOV R0, UR4 ;  /* 0x0000000400007c02 */ /* 0x008fce0008000f00 */
.L_x_181:
[----:B-1----:R1:W2:Y:S02]  /*9330*/  SYNCS.PHASECHK.TRANS64.TRYWAIT P0, [R0+URZ], R3 ;  /* 0x00000003000075a7 */ /* 0x0022a400080011ff */
[----:B--2---:R-:W-:Y:S05]  /*9340*/  @!P0 NANOSLEEP.SYNCS 0x989680 ;  /* 0x009896800000895d */ /* 0x004fea0003900000 */
[----:B------:R-:W2:Y:S02]  /*9350*/  @!P0 SYNCS.PHASECHK.TRANS64 P0, [R0+URZ], R3 ;  /* 0x00000003000085a7 */ /* 0x000ea400080010ff */
[----:B--2---:R-:W-:Y:S05]  /*9360*/  @!P0 BRA `(.L_x_181) ;  /* 0xfffffffc00f08947 */ /* 0x004fea000383ffff */
[----:B------:R-:W-:Y:S05]  /*9370*/  BRA `(.L_x_182) ;  /* 0xffffff9800447947 */ /* 0x000fea000383ffff */
.L_x_54:
[----:B---3--:R-:W-:-:S07]  /*9380*/  MOV R0, UR4 ;  /* 0x0000000400007c02 */ /* 0x008fce0008000f00 */
.L_x_183:
[----:B-1----:R1:W2:Y:S02]  /*9390*/  SYNCS.PHASECHK.TRANS64.TRYWAIT P0, [R0+URZ], R3 ;  /* 0x00000003000075a7 */ /* 0x0022a400080011ff */
[----:B--2---:R-:W-:Y:S05]  /*93a0*/  @!P0 NANOSLEEP.SYNCS 0x989680 ;  /* 0x009896800000895d */ /* 0x004fea0003900000 */
[----:B------:R-:W2:Y:S02]  /*93b0*/  @!P0 SYNCS.PHASECHK.TRANS64 P0, [R0+URZ], R3 ;  /* 0x00000003000085a7 */ /* 0x000ea400080010ff */
[----:B--2---:R-:W-:Y:S05]  /*93c0*/  @!P0 BRA `(.L_x_183) ;  /* 0xfffffffc00f08947 */ /* 0x004fea000383ffff */
[----:B------:R-:W-:Y:S05]  /*93d0*/  BRA `(.L_x_184) ;  /* 0xffffff9800507947 */ /* 0x000fea000383ffff */
.L_x_55:
[----:B---3--:R-:W-:-:S07]  /*93e0*/  MOV R0, UR4 ;  /* 0x0000000400007c02 */ /* 0x008fce0008000f00 */
.L_x_185:
[----:B-1----:R1:W2:Y:S02]  /*93f0*/  SYNCS.PHASECHK.TRANS64.TRYWAIT P0, [R0+URZ], R3 ;  /* 0x00000003000075a7 */ /* 0x0022a400080011ff */
[----:B--2---:R-:W-:Y:S05]  /*9400*/  @!P0 NANOSLEEP.SYNCS 0x989680 ;  /* 0x009896800000895d */ /* 0x004fea0003900000 */
[----:B------:R-:W2:Y:S02]  /*9410*/  @!P0 SYNCS.PHASECHK.TRANS64 P0, [R0+URZ], R3 ;  /* 0x00000003000085a7 */ /* 0x000ea400080010ff */
[----:B--2---:R-:W-:Y:S05]  /*9420*/  @!P0 BRA `(.L_x_185) ;  /* 0xfffffffc00f08947 */ /* 0x004fea000383ffff */
[----:B------:R-:W-:Y:S05]  /*9430*/  BRA `(.L_x_186) ;  /* 0xffffff98005c7947 */ /* 0x000fea000383ffff */
.L_x_58:
[----:B-1----:R1:W2:Y:S02]  /*9440*/  SYNCS.PHASECHK.TRANS64.TRYWAIT P0, [R0+URZ+0x180], R5 ;  /* 0x00018005000075a7 */ /* 0x0022a400080011ff */
[----:B--2---:R-:W-:Y:S05]  /*9450*/  @!P0 NANOSLEEP.SYNCS 0x989680 ;  /* 0x009896800000895d */ /* 0x004fea0003900000 */
[----:B------:R-:W2:Y:S02]  /*9460*/  @!P0 SYNCS.PHASECHK.TRANS64 P0, [R0+URZ+0x180], R5 ;  /* 0x00018005000085a7 */ /* 0x000ea400080010ff */
[----:B--2---:R-:W-:Y:S05]  /*9470*/  @!P0 BRA `(.L_x_58) ;  /* 0xfffffffc00f08947 */ /* 0x004fea000383ffff */
[----:B------:R-:W-:Y:S05]  /*9480*/  BRA `(.L_x_187) ;  /* 0xffffff9800bc7947 */ /* 0x000fea000383ffff */
.L_x_59:
[----:B------:R-:W-:-:S07]  /*9490*/  MOV R0, UR5 ;  /* 0x0000000500007c02 */ /* 0x000fce0008000f00 */
.L_x_188:
[----:B-1----:R1:W2:Y:S02]  /*94a0*/  SYNCS.PHASECHK.TRANS64.TRYWAIT P0, [R0+URZ+0x130], R7 ;  /* 0x00013007000075a7 */ /* 0x0022a400080011ff */
[----:B--2---:R-:W-:Y:S05]  /*94b0*/  @!P0 NANOSLEEP.SYNCS 0x989680 ;  /* 0x009896800000895d */ /* 0x004fea0003900000 */
[----:B------:R-:W2:Y:S02]  /*94c0*/  @!P0 SYNCS.PHASECHK.TRANS64 P0, [R0+URZ+0x130], R7 ;  /* 0x00013007000085a7 */ /* 0x000ea400080010ff */
[----:B--2---:R-:W-:Y:S05]  /*94d0*/  @!P0 BRA `(.L_x_188) ;  /* 0xfffffffc00f08947 */ /* 0x004fea000383ffff */
[----:B------:R-:W-:Y:S05]  /*94e0*/  BRA `(.L_x_189) ;  /* 0xffffff9800cc7947 */ /* 0x000fea000383ffff */
.L_x_60:
[----:B-1----:R1:W2:Y:S02]  /*94f0*/  SYNCS.PHASECHK.TRANS64.TRYWAIT P1, [R0+URZ+0x120], R5 ;  /* 0x00012005000075a7 */ /* 0x0022a400080211ff */
[----:B--2---:R-:W-:Y:S05]  /*9500*/  @!P1 NANOSLEEP.SYNCS 0x989680 ;  /* 0x009896800000995d */ /* 0x004fea0003900000 */
[----:B------:R-:W2:Y:S02]  /*9510*/  @!P1 SYNCS.PHASECHK.TRANS64 P1, [R0+URZ+0x120], R5 ;  /* 0x00012005000095a7 */ /* 0x000ea400080210ff */
[----:B--2---:R-:W-:Y:S05]  /*9520*/  @!P1 BRA `(.L_x_60) ;  /* 0xfffffffc00f09947 */ /* 0x004fea000383ffff */
[----:B------:R-:W-:Y:S05]  /*9530*/  BRA `(.L_x_190) ;  /* 0xffffff9800fc7947 */ /* 0x000fea000383ffff */
.L_x_63:
[----:B------:R-:W-:-:S07]  /*9540*/  MOV R0, UR5 ;  /* 0x0000000500007c02 */ /* 0x000fce0008000f00 */
.L_x_191:
[----:B-1----:R1:W2:Y:S02]  /*9550*/  SYNCS.PHASECHK.TRANS64.TRYWAIT P0, [R0+URZ+0x130], R3 ;  /* 0x00013003000075a7 */ /* 0x0022a400080011ff */
[----:B--2---:R-:W-:Y:S05]  /*9560*/  @!P0 NANOSLEEP.SYNCS 0x989680 ;  /* 0x009896800000895d */ /* 0x004fea0003900000 */
[----:B------:R-:W2:Y:S02]  /*9570*/  @!P0 SYNCS.PHASECHK.TRANS64 P0, [R0+URZ+0x130], R3 ;  /* 0x00013003000085a7 */ /* 0x000ea400080010ff */
[----:B--2---:R-:W-:Y:S05]  /*9580*/  @!P0 BRA `(.L_x_191) ;  /* 0xfffffffc00f08947 */ /* 0x004fea000383ffff */
[----:B------:R-:W-:Y:S05]  /*9590*/  BRA `(.L_x_62) ;  /* 0xffffff9c00507947 */ /* 0x000fea000383ffff */
.L_x_72:
[----:B-1----:R-:W-:-:S04]  /*95a0*/  MOV R4, UR6 ;  /* 0x0000000600047c02 */ /* 0x002fc80008000f00 */
[----:B------:R1:W2:Y:S03]  /*95b0*/  SYNCS.PHASECHK.TRANS64.TRYWAIT P0, [R4+URZ+0x8], R5 ;  /* 0x00000805040075a7 */ /* 0x0002a600080011ff */
[----:B--2---:R-:W-:Y:S05]  /*95c0*/  @!P0 NANOSLEEP.SYNCS 0x989680 ;  /* 0x009896800000895d */ /* 0x004fea0003900000 */
[----:B------:R-:W2:Y:S02]  /*95d0*/  @!P0 SYNCS.PHASECHK.TRANS64 P0, [R4+URZ+0x8], R5 ;  /* 0x00000805040085a7 */ /* 0x000ea400080010ff */
[----:B--2---:R-:W-:Y:S05]  /*95e0*/  @!P0 BRA `(.L_x_72) ;  /* 0xfffffffc00ec8947 */ /* 0x004fea000383ffff */
[----:B------:R-:W-:Y:S05]  /*95f0*/  BRA `(.L_x_71) ;  /* 0xffffffa000047947 */ /* 0x000fea000383ffff */
.L_x_74:
[----:B------:R-:W-:Y:S01]  /*9600*/  BSSY B0, `(.L_x_192) ;  /* 0x0000006000007945 */ /* 0x000fe20003800000 */
[----:B------:R-:W-:-:S07]  /*9610*/  MOV R15, 0xffffffff ;  /* 0xffffffff000f7802 */ /* 0x000fce0000000f00 */
[----:B-1---5:R-:W-:Y:S05]  /*9620*/  WARPSYNC.COLLECTIVE R15, `(.L_x_193) ;  /* 0x000000000f0c7348 */ /* 0x022fea0003c00000 */
[----:B------:R-:W-:Y:S02]  /*9630*/  ELECT P6, UR79, PT ;  /* 0x00000000004f782f */ /* 0x000fe400038c0000 */
[----:B------:R-:W-:Y:S01]  /*9640*/  MOV R14, UR79 ;  /* 0x0000004f000e7c02 */ /* 0x000fe20008000f00 */
[----:B-1---5:R-:W-:Y:S10]  /*9650*/  ENDCOLLECTIVE ;  /* 0x000000000000791b */ /* 0x022ff40003800000 */
.L_x_193:
[----:B------:R-:W-:Y:S05]  /*9660*/  BSYNC B0 ;  /* 0x0000000000007941 */ /* 0x000fea0003800000 */
.L_x_192:
[----:B------:R-:W-:Y:S05]  /*9670*/  BRA `(.L_x_194) ;  /* 0xffffffa000347947 */ /* 0x000fea000383ffff */
.L_x_76:
[----:B-1----:R-:W-:-:S04]  /*9680*/  MOV R2, UR6 ;  /* 0x0000000600027c02 */ /* 0x002fc80008000f00 */
[----:B------:R1:W2:Y:S03]  /*9690*/  SYNCS.PHASECHK.TRANS64.TRYWAIT P0, [R2+URZ+0x8], R3 ;  /* 0x00000803020075a7 */ /* 0x0002a600080011ff */
[----:B--2---:R-:W-:Y:S05]  /*96a0*/  @!P0 NANOSLEEP.SYNCS 0x989680 ;  /* 0x009896800000895d */ /* 0x004fea0003900000 */
[----:B------:R-:W2:Y:S02]  /*96b0*/  @!P0 SYNCS.PHASECHK.TRANS64 P0, [R2+URZ+0x8], R3 ;  /* 0x00000803020085a7 */ /* 0x000ea400080010ff */
[----:B--2---:R-:W-:Y:S05]  /*96c0*/  @!P0 BRA `(.L_x_76) ;  /* 0xfffffffc00ec8947 */ /* 0x004fea000383ffff */
[----:B------:R-:W-:Y:S05]  /*96d0*/  BRA `(.L_x_75) ;  /* 0xffffffa000387947 */ /* 0x000fea000383ffff */
.L_x_77:
[----:B-1----:R1:W2:Y:S02]  /*96e0*/  SYNCS.PHASECHK.TRANS64.TRYWAIT P0, [R0+URZ+0x120], R5 ;  /* 0x00012005000075a7 */ /* 0x0022a400080011ff */
[----:B--2---:R-:W-:Y:S05]  /*96f0*/  @!P0 NANOSLEEP.SYNCS 0x989680 ;  /* 0x009896800000895d */ /* 0x004fea0003900000 */
[----:B------:R-:W2:Y:S02]  /*9700*/  @!P0 SYNCS.PHASECHK.TRANS64 P0, [R0+URZ+0x120], R5 ;  /* 0x00012005000085a7 */ /* 0x000ea400080010ff */
[----:B--2---:R-:W-:Y:S05]  /*9710*/  @!P0 BRA `(.L_x_77) ;  /* 0xfffffffc00f08947 */ /* 0x004fea000383ffff */
[----:B------:R-:W-:Y:S05]  /*9720*/  BRA `(.L_x_195) ;  /* 0xffffffa400207947 */ /* 0x000fea000383ffff */
.L_x_79:
[----:B------:R-:W-:-:S07]  /*9730*/  MOV R0, UR9 ;  /* 0x0000000900007c02 */ /* 0x000fce0008000f00 */
.L_x_196:
[----:B-1----:R1:W2:Y:S02]  /*9740*/  SYNCS.PHASECHK.TRANS64.TRYWAIT P0, [R0+URZ+0x160], R5 ;  /* 0x00016005000075a7 */ /* 0x0022a400080011ff */
[----:B--2---:R-:W-:Y:S05]  /*9750*/  @!P0 NANOSLEEP.SYNCS 0x989680 ;  /* 0x009896800000895d */ /* 0x004fea0003900000 */
[----:B------:R-:W2:Y:S02]  /*9760*/  @!P0 SYNCS.PHASECHK.TRANS64 P0, [R0+URZ+0x160], R5 ;  /* 0x00016005000085a7 */ /* 0x000ea400080010ff */
[----:B--2---:R-:W-:Y:S05]  /*9770*/  @!P0 BRA `(.L_x_196) ;  /* 0xfffffffc00f08947 */ /* 0x004fea000383ffff */
[----:B------:R-:W-:Y:S05]  /*9780*/  BRA `(.L_x_197) ;  /* 0xffffffa4006c7947 */ /* 0x000fea000383ffff */
.L_x_82:
[----:B------:R-:W-:Y:S07]  /*9790*/  MOV R0, UR8 ;  /* 0x0000000800007c02 */ /* 0x000fee0008000f00 */
.L_x_198:
[----:B-1----:R1:W2:Y:S02]  /*97a0*/  SYNCS.PHASECHK.TRANS64.TRYWAIT P0, [R0+URZ], R5 ;  /* 0x00000005000075a7 */ /* 0x0022a400080011ff */
[----:B--2---:R-:W-:Y:S05]  /*97b0*/  @!P0 NANOSLEEP.SYNCS 0x989680 ;  /* 0x009896800000895d */ /* 0x004fea0003900000 */
[----:B------:R-:W2:Y:S02]  /*97c0*/  @!P0 SYNCS.PHASECHK.TRANS64 P0, [R0+URZ], R5 ;  /* 0x00000005000085a7 */ /* 0x000ea400080010ff */
[----:B--2---:R-:W-:Y:S05]  /*97d0*/  @!P0 BRA `(.L_x_198) ;  /* 0xfffffffc00f08947 */ /* 0x004fea000383ffff */
[----:B------:R-:W-:Y:S05]  /*97e0*/  BRA `(.L_x_81) ;  /* 0xffffffa400807947 */ /* 0x000fea000383ffff */
.L_x_86:
[----:B-1----:R-:W-:-:S07]  /*97f0*/  MOV R0, UR8 ;  /* 0x0000000800007c02 */ /* 0x002fce0008000f00 */
.L_x_199:
[----:B-1----:R1:W2:Y:S02]  /*9800*/  SYNCS.PHASECHK.TRANS64.TRYWAIT P0, [R0+URZ], R3 ;  /* 0x00000003000075a7 */ /* 0x0022a400080011ff */
[----:B--2---:R-:W-:Y:S05]  /*9810*/  @!P0 NANOSLEEP.SYNCS 0x989680 ;  /* 0x009896800000895d */ /* 0x004fea0003900000 */
[----:B------:R-:W2:Y:S02]  /*9820*/  @!P0 SYNCS.PHASECHK.TRANS64 P0, [R0+URZ], R3 ;  /* 0x00000003000085a7 */ /* 0x000ea400080010ff */
[----:B--2---:R-:W-:Y:S05]  /*9830*/  @!P0 BRA `(.L_x_199) ;  /* 0xfffffffc00f08947 */ /* 0x004fea000383ffff */
[----:B------:R-:W-:Y:S05]  /*9840*/  BRA `(.L_x_200) ;  /* 0xffffffa800747947 */ /* 0x000fea000383ffff */
.L_x_87:
[----:B------:R-:W-:-:S07]  /*9850*/  MOV R0, UR8 ;  /* 0x0000000800007c02 */ /* 0x000fce0008000f00 */
.L_x_201:
[----:B-1----:R1:W2:Y:S02]  /*9860*/  SYNCS.PHASECHK.TRANS64.TRYWAIT P0, [R0+URZ], R3 ;  /* 0x00000003000075a7 */ /* 0x0022a400080011ff */
[----:B--2---:R-:W-:Y:S05]  /*9870*/  @!P0 NANOSLEEP.SYNCS 0x989680 ;  /* 0x009896800000895d */ /* 0x004fea0003900000 */
[----:B------:R-:W2:Y:S02]  /*9880*/  @!P0 SYNCS.PHASECHK.TRANS64 P0, [R0+URZ], R3 ;  /* 0x00000003000085a7 */ /* 0x000ea400080010ff */
[----:B--2---:R-:W-:Y:S05]  /*9890*/  @!P0 BRA `(.L_x_201) ;  /* 0xfffffffc00f08947 */ /* 0x004fea000383ffff */
[----:B------:R-:W-:Y:S05]  /*98a0*/  BRA `(.L_x_202) ;  /* 0xffffffa800807947 */ /* 0x000fea000383ffff */
.L_x_88:
[----:B------:R-:W-:-:S07]  /*98b0*/  MOV R0, UR8 ;  /* 0x0000000800007c02 */ /* 0x000fce0008000f00 */
.L_x_203:
[----:B-1----:R1:W2:Y:S02]  /*98c0*/  SYNCS.PHASECHK.TRANS64.TRYWAIT P0, [R0+URZ], R3 ;  /* 0x00000003000075a7 */ /* 0x0022a400080011ff */
[----:B--2---:R-:W-:Y:S05]  /*98d0*/  @!P0 NANOSLEEP.SYNCS 0x989680 ;  /* 0x009896800000895d */ /* 0x004fea0003900000 */
[----:B------:R-:W2:Y:S02]  /*98e0*/  @!P0 SYNCS.PHASECHK.TRANS64 P0, [R0+URZ], R3 ;  /* 0x00000003000085a7 */ /* 0x000ea400080010ff */
[----:B--2---:R-:W-:Y:S05]  /*98f0*/  @!P0 BRA `(.L_x_203) ;  /* 0xfffffffc00f08947 */ /* 0x004fea000383ffff */
[----:B------:R-:W-:Y:S05]  /*9900*/  BRA `(.L_x_204) ;  /* 0xffffffa8008c7947 */ /* 0x000fea000383ffff */
.L_x_91:
[----:B------:R-:W-:-:S07]  /*9910*/  MOV R0, UR7 ;  /* 0x0000000700007c02 */ /* 0x000fce0008000f00 */
.L_x_205:
[----:B-1----:R1:W2:Y:S02]  /*9920*/  SYNCS.PHASECHK.TRANS64.TRYWAIT P1, [R0+URZ+0x1a0], R3 ;  /* 0x0001a003000075a7 */ /* 0x0022a400080211ff */
[----:B--2---:R-:W-:Y:S05]  /*9930*/  @!P1 NANOSLEEP.SYNCS 0x989680 ;  /* 0x009896800000995d */ /* 0x004fea0003900000 */
[----:B------:R-:W2:Y:S02]  /*9940*/  @!P1 SYNCS.PHASECHK.TRANS64 P1, [R0+URZ+0x1a0], R3 ;  /* 0x0001a003000095a7 */ /* 0x000ea400080210ff */
[----:B--2---:R-:W-:Y:S05]  /*9950*/  @!P1 BRA `(.L_x_205) ;  /* 0xfffffffc00f09947 */ /* 0x004fea000383ffff */
[----:B------:R-:W-:Y:S05]  /*9960*/  BRA `(.L_x_206) ;  /* 0xffffffa800d87947 */ /* 0x000fea000383ffff */
.L_x_96:
[----:B--2---:R2:W4:Y:S02]  /*9970*/  SYNCS.PHASECHK.TRANS64.TRYWAIT P0, [R0+URZ+0x120], R3 ;  /* 0x00012003000075a7 */ /* 0x00452400080011ff */
[----:B----4-:R-:W-:Y:S05]  /*9980*/  @!P0 NANOSLEEP.SYNCS 0x989680 ;  /* 0x009896800000895d */ /* 0x010fea0003900000 */
[----:B------:R-:W4:Y:S02]  /*9990*/  @!P0 SYNCS.PHASECHK.TRANS64 P0, [R0+URZ+0x120], R3 ;  /* 0x00012003000085a7 */ /* 0x000f2400080010ff */
[----:B----4-:R-:W-:Y:S05]  /*99a0*/  @!P0 BRA `(.L_x_96) ;  /* 0xfffffffc00f08947 */ /* 0x010fea000383ffff */
[----:B------:R-:W-:Y:S05]  /*99b0*/  BRA `(.L_x_207) ;  /* 0xffffffac00ec7947 */ /* 0x000fea000383ffff */
.L_x_99:
[----:B------:R-:W-:Y:S07]  /*99c0*/  MOV R0, UR7 ;  /* 0x0000000700007c02 */ /* 0x000fee0008000f00 */
.L_x_208:
[----:B--2---:R2:W4:Y:S02]  /*99d0*/  SYNCS.PHASECHK.TRANS64.TRYWAIT P0, [R0+URZ+0x118], R3 ;  /* 0x00011803000075a7 */ /* 0x00452400080011ff */
[----:B----4-:R-:W-:Y:S05]  /*99e0*/  @!P0 NANOSLEEP.SYNCS 0x989680 ;  /* 0x009896800000895d */ /* 0x010fea0003900000 */
[----:B------:R-:W4:Y:S02]  /*99f0*/  @!P0 SYNCS.PHASECHK.TRANS64 P0, [R0+URZ+0x118], R3 ;  /* 0x00011803000085a7 */ /* 0x000f2400080010ff */
[----:B----4-:R-:W-:Y:S05]  /*9a00*/  @!P0 BRA `(.L_x_208) ;  /* 0xfffffffc00f08947 */ /* 0x010fea000383ffff */
[----:B------:R-:W-:Y:S05]  /*9a10*/  BRA `(.L_x_98) ;  /* 0xffffffb000cc7947 */ /* 0x000fea000383ffff */
.L_x_102:
[----:B------:R-:W-:Y:S07]  /*9a20*/  MOV R3, UR7 ;  /* 0x0000000700037c02 */ /* 0x000fee0008000f00 */
.L_x_209:
[----:B-1----:R1:W2:Y:S02]  /*9a30*/  SYNCS.PHASECHK.TRANS64.TRYWAIT P0, [R3+URZ+0xf0], R12 ;  /* 0x0000f00c030075a7 */ /* 0x0022a400080011ff */
[----:B--2---:R-:W-:Y:S05]  /*9a40*/  @!P0 NANOSLEEP.SYNCS 0x989680 ;  /* 0x009896800000895d */ /* 0x004fea0003900000 */
[----:B------:R-:W2:Y:S02]  /*9a50*/  @!P0 SYNCS.PHASECHK.TRANS64 P0, [R3+URZ+0xf0], R12 ;  /* 0x0000f00c030085a7 */ /* 0x000ea400080010ff */
[----:B--2---:R-:W-:Y:S05]  /*9a60*/  @!P0 BRA `(.L_x_209) ;  /* 0xfffffffc00f08947 */ /* 0x004fea000383ffff */
[----:B------:R-:W-:Y:S05]  /*9a70*/  BRA `(.L_x_210) ;  /* 0xffffffb400447947 */ /* 0x000fea000383ffff */
.L_x_103:
[----:B-1----:R-:W-:Y:S07]  /*9a80*/  MOV R3, UR7 ;  /* 0x0000000700037c02 */ /* 0x002fee0008000f00 */
.L_x_211:
[----:B-1----:R1:W2:Y:S02]  /*9a90*/  SYNCS.PHASECHK.TRANS64.TRYWAIT P0, [R3+URZ+0xf8], R12 ;  /* 0x0000f80c030075a7 */ /* 0x0022a400080011ff */
[----:B--2---:R-:W-:Y:S05]  /*9aa0*/  @!P0 NANOSLEEP.SYNCS 0x989680 ;  /* 0x009896800000895d */ /* 0x004fea0003900000 */
[----:B------:R-:W2:Y:S02]  /*9ab0*/  @!P0 SYNCS.PHASECHK.TRANS64 P0, [R3+URZ+0xf8], R12 ;  /* 0x0000f80c030085a7 */ /* 0x000ea400080010ff */
[----:B--2---:R-:W-:Y:S05]  /*9ac0*/  @!P0 BRA `(.L_x_211) ;  /* 0xfffffffc00f08947 */ /* 0x004fea000383ffff */
[----:B------:R-:W-:Y:S05]  /*9ad0*/  BRA `(.L_x_212) ;  /* 0xffffffb400a07947 */ /* 0x000fea000383ffff */
.L_x_104:
[----:B-1----:R-:W-:Y:S07]  /*9ae0*/  MOV R3, UR7 ;  /* 0x0000000700037c02 */ /* 0x002fee0008000f00 */
.L_x_213:
[----:B-1----:R1:W2:Y:S02]  /*9af0*/  SYNCS.PHASECHK.TRANS64.TRYWAIT P0, [R3+URZ+0x100], R12 ;  /* 0x0001000c030075a7 */ /* 0x0022a400080011ff */
[----:B--2---:R-:W-:Y:S05]  /*9b00*/  @!P0 NANOSLEEP.SYNCS 0x989680 ;  /* 0x009896800000895d */ /* 0x004fea0003900000 */
[----:B------:R-:W2:Y:S02]  /*9b10*/  @!P0 SYNCS.PHASECHK.TRANS64 P0, [R3+URZ+0x100], R12 ;  /* 0x0001000c030085a7 */ /* 0x000ea400080010ff */
[----:B--2---:R-:W-:Y:S05]  /*9b20*/  @!P0 BRA `(.L_x_213) ;  /* 0xfffffffc00f08947 */ /* 0x004fea000383ffff */
[----:B------:R-:W-:Y:S05]  /*9b30*/  BRA `(.L_x_214) ;  /* 0xffffffb400fc7947 */ /* 0x000fea000383ffff */
.L_x_105:
[----:B------:R-:W-:Y:S07]  /*9b40*/  MOV R3, UR7 ;  /* 0x0000000700037c02 */ /* 0x000fee0008000f00 */
.L_x_215:
[----:B-1----:R1:W2:Y:S02]  /*9b50*/  SYNCS.PHASECHK.TRANS64.TRYWAIT P0, [R3+URZ+0x108], R12 ;  /* 0x0001080c030075a7 */ /* 0x0022a400080011ff */
[----:B--2---:R-:W-:Y:S05]  /*9b60*/  @!P0 NANOSLEEP.SYNCS 0x989680 ;  /* 0x009896800000895d */ /* 0x004fea0003900000 */
[----:B------:R-:W2:Y:S02]  /*9b70*/  @!P0 SYNCS.PHASECHK.TRANS64 P0, [R3+URZ+0x108], R12 ;  /* 0x0001080c030085a7 */ /* 0x000ea400080010ff */
[----:B--2---:R-:W-:Y:S05]  /*9b80*/  @!P0 BRA `(.L_x_215) ;  /* 0xfffffffc00f08947 */ /* 0x004fea000383ffff */
[----:B------:R-:W-:Y:S05]  /*9b90*/  BRA `(.L_x_216) ;  /* 0xffffffb8009c7947 */ /* 0x000fea000383ffff */
.L_x_107:
[----:B------:R-:W-:-:S07]  /*9ba0*/  MOV R0, UR7 ;  /* 0x0000000700007c02 */ /* 0x000fce0008000f00 */
.L_x_217:
[----:B-1----:R1:W4:Y:S02]  /*9bb0*/  SYNCS.PHASECHK.TRANS64.TRYWAIT P0, [R0+URZ+0xf0], R3 ;  /* 0x0000f003000075a7 */ /* 0x00232400080011ff */
[----:B----4-:R-:W-:Y:S05]  /*9bc0*/  @!P0 NANOSLEEP.SYNCS 0x989680 ;  /* 0x009896800000895d */ /* 0x010fea0003900000 */
[----:B------:R-:W4:Y:S02]  /*9bd0*/  @!P0 SYNCS.PHASECHK.TRANS64 P0, [R0+URZ+0xf0], R3 ;  /* 0x0000f003000085a7 */ /* 0x000f2400080010ff */
[----:B----4-:R-:W-:Y:S05]  /*9be0*/  @!P0 BRA `(.L_x_217) ;  /* 0xfffffffc00f08947 */ /* 0x010fea000383ffff */
[----:B------:R-:W-:Y:S05]  /*9bf0*/  BRA `(.L_x_218) ;  /* 0xffffffbc00247947 */ /* 0x000fea000383ffff */
.L_x_108:
[----:B-1----:R-:W-:-:S07]  /*9c00*/  MOV R0, UR7 ;  /* 0x0000000700007c02 */ /* 0x002fce0008000f00 */
.L_x_219:
[----:B-1----:R1:W4:Y:S02]  /*9c10*/  SYNCS.PHASECHK.TRANS64.TRYWAIT P0, [R0+URZ+0xf8], R3 ;  /* 0x0000f803000075a7 */ /* 0x00232400080011ff */
[----:B----4-:R-:W-:Y:S05]  /*9c20*/  @!P0 NANOSLEEP.SYNCS 0x989680 ;  /* 0x009896800000895d */ /* 0x010fea0003900000 */
[----:B------:R-:W4:Y:S02]  /*9c30*/  @!P0 SYNCS.PHASECHK.TRANS64 P0, [R0+URZ+0xf8], R3 ;  /* 0x0000f803000085a7 */ /* 0x000f2400080010ff */
[----:B----4-:R-:W-:Y:S05]  /*9c40*/  @!P0 BRA `(.L_x_219) ;  /* 0xfffffffc00f08947 */ /* 0x010fea000383ffff */
[----:B------:R-:W-:Y:S05]  /*9c50*/  BRA `(.L_x_220) ;  /* 0xffffffbc00147947 */ /* 0x000fea000383ffff */
.L_x_109:
[----:B-1----:R-:W-:-:S07]  /*9c60*/  MOV R0, UR7 ;  /* 0x0000000700007c02 */ /* 0x002fce0008000f00 */
.L_x_221:
[----:B-1----:R1:W4:Y:S02]  /*9c70*/  SYNCS.PHASECHK.TRANS64.TRYWAIT P0, [R0+URZ+0x100], R3 ;  /* 0x00010003000075a7 */ /* 0x00232400080011ff */
[----:B----4-:R-:W-:Y:S05]  /*9c80*/  @!P0 NANOSLEEP.SYNCS 0x989680 ;  /* 0x009896800000895d */ /* 0x010fea0003900000 */
[----:B------:R-:W4:Y:S02]  /*9c90*/  @!P0 SYNCS.PHASECHK.TRANS64 P0, [R0+URZ+0x100], R3 ;  /* 0x00010003000085a7 */ /* 0x000f2400080010ff */
[----:B----4-:R-:W-:Y:S05]  /*9ca0*/  @!P0 BRA `(.L_x_221) ;  /* 0xfffffffc00f08947 */ /* 0x010fea000383ffff */
[----:B------:R-:W-:Y:S05]  /*9cb0*/  BRA `(.L_x_222) ;  /* 0xffffffbc00047947 */ /* 0x000fea000383ffff */
.L_x_111:
[----:B--2---:R2:W3:Y:S02]  /*9cc0*/  SYNCS.PHASECHK.TRANS64.TRYWAIT P0, [R0+URZ+0x120], R3 ;  /* 0x00012003000075a7 */ /* 0x0044e400080011ff */
[----:B---3--:R-:W-:Y:S05]  /*9cd0*/  @!P0 NANOSLEEP.SYNCS 0x989680 ;  /* 0x009896800000895d */ /* 0x008fea0003900000 */
[----:B------:R-:W3:Y:S02]  /*9ce0*/  @!P0 SYNCS.PHASECHK.TRANS64 P0, [R0+URZ+0x120], R3 ;  /* 0x00012003000085a7 */ /* 0x000ee400080010ff */
[----:B---3--:R-:W-:Y:S05]  /*9cf0*/  @!P0 BRA `(.L_x_111) ;  /* 0xfffffffc00f08947 */ /* 0x008fea000383ffff */
[----:B------:R-:W-:Y:S05]  /*9d00*/  BRA `(.L_x_223) ;  /* 0xffffffbc00d47947 */ /* 0x000fea000383ffff */
.L_x_122:
[----:B-1----:R-:W-:Y:S04]  /*9d10*/  MOV R0, UR48 ;  /* 0x0000003000007c02 */ /* 0x002fe80008000f00 */
[----:B------:R1:W3:Y:S03]  /*9d20*/  SYNCS.PHASECHK.TRANS64.TRYWAIT P1, [R0+URZ+0xd0], R5 ;  /* 0x0000d005000075a7 */ /* 0x0002e600080211ff */
[----:B---3--:R-:W-:Y:S05]  /*9d30*/  @!P1 NANOSLEEP.SYNCS 0x989680 ;  /* 0x009896800000995d */ /* 0x008fea0003900000 */
[----:B------:R-:W3:Y:S02]  /*9d40*/  @!P1 SYNCS.PHASECHK.TRANS64 P1, [R0+URZ+0xd0], R5 ;  /* 0x0000d005000095a7 */ /* 0x000ee400080210ff */
[----:B---3--:R-:W-:Y:S05]  /*9d50*/  @!P1 BRA `(.L_x_122) ;  /* 0xfffffffc00ec9947 */ /* 0x008fea000383ffff */
[----:B------:R-:W-:Y:S05]  /*9d60*/  BRA `(.L_x_121) ;  /* 0xffffffc800dc7947 */ /* 0x000fea000383ffff */
.L_x_124:
[----:B-1----:R1:W4:Y:S02]  /*9d70*/  SYNCS.PHASECHK.TRANS64.TRYWAIT P0, [R74+URZ+0x140], R3 ;  /* 0x000140034a0075a7 */ /* 0x00232400080011ff */
[----:B----4-:R-:W-:Y:S05]  /*9d80*/  @!P0 NANOSLEEP.SYNCS 0x989680 ;  /* 0x009896800000895d */ /* 0x010fea0003900000 */
[----:B------:R-:W4:Y:S02]  /*9d90*/  @!P0 SYNCS.PHASECHK.TRANS64 P0, [R74+URZ+0x140], R3 ;  /* 0x000140034a0085a7 */ /* 0x000f2400080010ff */
[----:B----4-:R-:W-:Y:S05]  /*9da0*/  @!P0 BRA `(.L_x_124) ;  /* 0xfffffffc00f08947 */ /* 0x010fea000383ffff */
[----:B------:R-:W-:Y:S05]  /*9db0*/  BRA `(.L_x_123) ;  /* 0xffffffc800fc7947 */ /* 0x000fea000383ffff */
.L_x_133:
[----:B--2---:R2:W3:Y:S02]  /*9dc0*/  SYNCS.PHASECHK.TRANS64.TRYWAIT P0, [R3+URZ+0xd0], R0 ;  /* 0x0000d000030075a7 */ /* 0x0044e400080011ff */
[----:B---3--:R-:W-:Y:S05]  /*9dd0*/  @!P0 NANOSLEEP.SYNCS 0x989680 ;  /* 0x009896800000895d */ /* 0x008fea0003900000 */
[----:B------:R-:W3:Y:S02]  /*9de0*/  @!P0 SYNCS.PHASECHK.TRANS64 P0, [R3+URZ+0xd0], R0 ;  /* 0x0000d000030085a7 */ /* 0x000ee400080010ff */
[----:B---3--:R-:W-:Y:S05]  /*9df0*/  @!P0 BRA `(.L_x_133) ;  /* 0xfffffffc00f08947 */ /* 0x008fea000383ffff */
[----:B------:R-:W-:Y:S05]  /*9e00*/  BRA `(.L_x_132) ;  /* 0xffffffd400087947 */ /* 0x000fea000383ffff */
.L_x_141:
[----:B--2---:R2:W3:Y:S02]  /*9e10*/  SYNCS.PHASECHK.TRANS64.TRYWAIT P0, [R83+URZ+0xd0], R4 ;  /* 0x0000d004530075a7 */ /* 0x0044e400080011ff */
[----:B---3--:R-:W-:Y:S05]  /*9e20*/  @!P0 NANOSLEEP.SYNCS 0x989680 ;  /* 0x009896800000895d */ /* 0x008fea0003900000 */
[----:B------:R-:W3:Y:S02]  /*9e30*/  @!P0 SYNCS.PHASECHK.TRANS64 P0, [R83+URZ+0xd0], R4 ;  /* 0x0000d004530085a7 */ /* 0x000ee400080010ff */
[----:B---3--:R-:W-:Y:S05]  /*9e40*/  @!P0 BRA `(.L_x_141) ;  /* 0xfffffffc00f08947 */ /* 0x008fea000383ffff */
[----:B------:R-:W-:Y:S05]  /*9e50*/  BRA `(.L_x_140) ;  /* 0xffffffdc00247947 */ /* 0x000fea000383ffff */
.L_x_149:
[----:B--2---:R2:W3:Y:S02]  /*9e60*/  SYNCS.PHASECHK.TRANS64.TRYWAIT P0, [R88+URZ+0xd0], R3 ;  /* 0x0000d003580075a7 */ /* 0x0044e400080011ff */
[----:B---3--:R-:W-:Y:S05]  /*9e70*/  @!P0 NANOSLEEP.SYNCS 0x989680 ;  /* 0x009896800000895d */ /* 0x008fea0003900000 */
[----:B------:R-:W3:Y:S02]  /*9e80*/  @!P0 SYNCS.PHASECHK.TRANS64 P0, [R88+URZ+0xd0], R3 ;  /* 0x0000d003580085a7 */ /* 0x000ee400080010ff */
[----:B---3--:R-:W-:Y:S05]  /*9e90*/  @!P0 BRA `(.L_x_149) ;  /* 0xfffffffc00f08947 */ /* 0x008fea000383ffff */
[----:B------:R-:W-:Y:S05]  /*9ea0*/  BRA `(.L_x_148) ;  /* 0xffffffe400407947 */ /* 0x000fea000383ffff */
        .weak           $__internal_0_$__cuda_sm10x_tcgen05_guardrail_trap_col_being_dealloced_not_returned_by_alloc
        .type           $__internal_0_$__cuda_sm10x_tcgen05_guardrail_trap_col_being_dealloced_not_returned_by_alloc,@function
        .size           $__internal_0_$__cuda_sm10x_tcgen05_guardrail_trap_col_being_dealloced_not_returned_by_alloc,($__internal_1_$__cuda_sm10x_tcgen05_guardrail_trap_phase_invalid_during_alloc - $__internal_0_$__cuda_sm10x_tcgen05_guardrail_trap_col_being_dealloced_not_returned_by_alloc)
$__internal_0_$__cuda_sm10x_tcgen05_guardrail_trap_col_being_dealloced_not_returned_by_alloc:
[----:B------:R-:W-:Y:S05]  /*9eb0*/  BPT.TRAP 0x1 ;  /* 0x000000040000795c */ /* 0x000fea0000300000 */
[----:B------:R-:W-:-:S04]  /*9ec0*/  HFMA2 R3, -RZ, RZ, 0, 0 ;  /* 0x00000000ff037431 */ /* 0x000fc800000001ff */
[----:B------:R-:W-:Y:S05]  /*9ed0*/  RET.REL.NODEC R2 `(_ZN7cutlass13device_kernelINS_4gemm6kernel13GemmUniversalIN4cute5tupleIJiiiiEEENS1_10collective13CollectiveMmaINS1_35MainloopSm100TmaUmmaWarpSpecializedILi13ELi2ELi4ENS5_IJNS4_1CILi2EEENSA_ILi1EEESC_EEEEENS5_IJNSA_ILi128EEESF_NSA_ILi64EEEEEENS_6half_tENS5_IJlSC_lEEESI_NS5_IJSC_llEEENS4_8TiledMMAINS4_8MMA_AtomIJNS4_26SM100_MMA_F16BF16_2x1SM_SSISI_SI_fLi128ELi128ELNS4_4UMMA5MajorE0ELSP_1ELNSO_7ScaleInE0ELSQ_0EEEEEENS4_6LayoutINS5_IJSC_SC_SC_EEENS5_IJNSA_ILi0EEESV_SV_EEEEENS5_IJNS4_10UnderscoreESY_SY_EEEEENS4_18SM100_TMA_2SM_LOADENS4_14ComposedLayoutINS4_7SwizzleILi3ELi4ELi3EEENS4_18smem_ptr_flag_bitsILi16EEENST_INS5_IJNSA_ILi8EEESG_EEENS5_IJSG_SC_EEEEEEEvNS4_8identityES11_NS12_IS14_S16_NST_INS5_IJSG_S17_EEENS5_IJSC_SG_EEEEEEEvS1C_EENS_8epilogue10collective18CollectiveEpilogueINS1I_23Sm100TmaWarpSpecializedILi4ELi2ELi16ELb1ELb0EEEJNS5_IJSG_SF_SG_EEENS5_IJNST_ISG_SC_EENST_INS5_IJNSA_ILi16EEESB_EEES1E_EEEEESI_SJ_SI_SJ_NS1I_6fusion15FusionCallbacksIS1M_NS1T_17LinearCombinationISI_fSI_fLNS_15FloatRoundStyleE2EEES1N_S1S_JEEENS4_5SM1004TMEM4LOAD26SM100_TMEM_LOAD_32dp32b16xENS4_13SM90_TMA_LOADENS12_INS13_ILi1ELi4ELi3EEES16_NST_INS5_IJS17_S1P_EEENS5_IJS1P_SC_EEEEEEENS4_39AutoVectorizingCopyWithAssumedAlignmentILi128EEENS4_14SM90_TMA_STOREES28_S2A_S2A_EEEvvEEEEvNT_6ParamsE) ;  /* 0xffffff6002487950 */ /* 0x000fea0003c3ffff */
        .weak           $__internal_1_$__cuda_sm10x_tcgen05_guardrail_trap_phase_invalid_during_alloc
        .type           $__internal_1_$__cuda_sm10x_tcgen05_guardrail_trap_phase_invalid_during_alloc,@function
        .size           $__internal_1_$__cuda_sm10x_tcgen05_guardrail_trap_phase_invalid_during_alloc,($__internal_2_$__cuda_sm10x_tcgen05_guardrail_trap_unallocated_columns_being_dealloced - $__internal_1_$__cuda_sm10x_tcgen05_guardrail_trap_phase_invalid_during_alloc)
$__internal_1_$__cuda_sm10x_tcgen05_guardrail_trap_phase_invalid_during_alloc:
[----:B------:R-:W-:Y:S05]  /*9ee0*/  BPT.TRAP 0x1 ;  /* 0x000000040000795c */ /* 0x000fea0000300000 */
[----:B------:R-:W-:-:S04]  /*9ef0*/  MOV R3, 0x0 ;  /* 0x0000000000037802 */ /* 0x000fc80000000f00 */
[----:B------:R-:W-:Y:S05]  /*9f00*/  RET.REL.NODEC R2 `(_ZN7cutlass13device_kernelINS_4gemm6kernel13GemmUniversalIN4cute5tupleIJiiiiEEENS1_10collective13CollectiveMmaINS1_35MainloopSm100TmaUmmaWarpSpecializedILi13ELi2ELi4ENS5_IJNS4_1CILi2EEENSA_ILi1EEESC_EEEEENS5_IJNSA_ILi128EEESF_NSA_ILi64EEEEEENS_6half_tENS5_IJlSC_lEEESI_NS5_IJSC_llEEENS4_8TiledMMAINS4_8MMA_AtomIJNS4_26SM100_MMA_F16BF16_2x1SM_SSISI_SI_fLi128ELi128ELNS4_4UMMA5MajorE0ELSP_1ELNSO_7ScaleInE0ELSQ_0EEEEEENS4_6LayoutINS5_IJSC_SC_SC_EEENS5_IJNSA_ILi0EEESV_SV_EEEEENS5_IJNS4_10UnderscoreESY_SY_EEEEENS4_18SM100_TMA_2SM_LOADENS4_14ComposedLayoutINS4_7SwizzleILi3ELi4ELi3EEENS4_18smem_ptr_flag_bitsILi16EEENST_INS5_IJNSA_ILi8EEESG_EEENS5_IJSG_SC_EEEEEEEvNS4_8identityES11_NS12_IS14_S16_NST_INS5_IJSG_S17_EEENS5_IJSC_SG_EEEEEEEvS1C_EENS_8epilogue10collective18CollectiveEpilogueINS1I_23Sm100TmaWarpSpecializedILi4ELi2ELi16ELb1ELb0EEEJNS5_IJSG_SF_SG_EEENS5_IJNST_ISG_SC_EENST_INS5_IJNSA_ILi16EEESB_EEES1E_EEEEESI_SJ_SI_SJ_NS1I_6fusion15FusionCallbacksIS1M_NS1T_17LinearCombinationISI_fSI_fLNS_15FloatRoundStyleE2EEES1N_S1S_JEEENS4_5SM1004TMEM4LOAD26SM100_TMEM_LOAD_32dp32b16xENS4_13SM90_TMA_LOADENS12_INS13_ILi1ELi4ELi3EEES16_NST_INS5_IJS17_S1P_EEENS5_IJS1P_SC_EEEEEEENS4_39AutoVectorizingCopyWithAssumedAlignmentILi128EEENS4_14SM90_TMA_STOREES28_S2A_S2A_EEEvvEEEEvNT_6ParamsE) ;  /* 0xffffff60023c7950 */ /* 0x000fea0003c3ffff */
        .weak           $__internal_2_$__cuda_sm10x_tcgen05_guardrail_trap_unallocated_columns_being_dealloced
        .type           $__internal_2_$__cuda_sm10x_tcgen05_guardrail_trap_unallocated_columns_being_dealloced,@function
        .size           $__internal_2_$__cuda_sm10x_tcgen05_guardrail_trap_unallocated_columns_being_dealloced,(.L_x_225 - $__internal_2_$__cuda_sm10x_tcgen05_guardrail_trap_unallocated_columns_being_dealloced)
$__internal_2_$__cuda_sm10x_tcgen05_guardrail_trap_unallocated_columns_being_dealloced:
[----:B------:R-:W-:Y:S05]  /*9f10*/  BPT.TRAP 0x1 ;  /* 0x000000040000795c */ /* 0x000fea0000300000 */
[----:B------:R-:W-:-:S04]  /*9f20*/  HFMA2 R3, -RZ, RZ, 0, 0 ;  /* 0x00000000ff037431 */ /* 0x000fc800000001ff */
[----:B------:R-:W-:Y:S05]  /*9f30*/  RET.REL.NODEC R2 `(_ZN7cutlass13device_kernelINS_4gemm6kernel13GemmUniversalIN4cute5tupleIJiiiiEEENS1_10collective13CollectiveMmaINS1_35MainloopSm100TmaUmmaWarpSpecializedILi13ELi2ELi4ENS5_IJNS4_1CILi2EEENSA_ILi1EEESC_EEEEENS5_IJNSA_ILi128EEESF_NSA_ILi64EEEEEENS_6half_tENS5_IJlSC_lEEESI_NS5_IJSC_llEEENS4_8TiledMMAINS4_8MMA_AtomIJNS4_26SM100_MMA_F16BF16_2x1SM_SSISI_SI_fLi128ELi128ELNS4_4UMMA5MajorE0ELSP_1ELNSO_7ScaleInE0ELSQ_0EEEEEENS4_6LayoutINS5_IJSC_SC_SC_EEENS5_IJNSA_ILi0EEESV_SV_EEEEENS5_IJNS4_10UnderscoreESY_SY_EEEEENS4_18SM100_TMA_2SM_LOADENS4_14ComposedLayoutINS4_7SwizzleILi3ELi4ELi3EEENS4_18smem_ptr_flag_bitsILi16EEENST_INS5_IJNSA_ILi8EEESG_EEENS5_IJSG_SC_EEEEEEEvNS4_8identityES11_NS12_IS14_S16_NST_INS5_IJSG_S17_EEENS5_IJSC_SG_EEEEEEEvS1C_EENS_8epilogue10collective18CollectiveEpilogueINS1I_23Sm100TmaWarpSpecializedILi4ELi2ELi16ELb1ELb0EEEJNS5_IJSG_SF_SG_EEENS5_IJNST_ISG_SC_EENST_INS5_IJNSA_ILi16EEESB_EEES1E_EEEEESI_SJ_SI_SJ_NS1I_6fusion15FusionCallbacksIS1M_NS1T_17LinearCombinationISI_fSI_fLNS_15FloatRoundStyleE2EEES1N_S1S_JEEENS4_5SM1004TMEM4LOAD26SM100_TMEM_LOAD_32dp32b16xENS4_13SM90_TMA_LOADENS12_INS13_ILi1ELi4ELi3EEES16_NST_INS5_IJS17_S1P_EEENS5_IJS1P_SC_EEEEEEENS4_39AutoVectorizingCopyWithAssumedAlignmentILi128EEENS4_14SM90_TMA_STOREES28_S2A_S2A_EEEvvEEEEvNT_6ParamsE) ;  /* 0xffffff6002307950 */ /* 0x000fea0003c3ffff */
.L_x_224:
[----:B------:R-:W-:-:S00]  /*9f40*/  BRA `(.L_x_224) ;  /* 0xfffffffc00fc7947 */ /* 0x000fc0000383ffff */
[----:B------:R-:W-:-:S00]  /*9f50*/  NOP ;  /* 0x0000000000007918 */ /* 0x000fc00000000000 */
        /* <DEDUP_REMOVED lines=10> */
.L_x_225:


//--------------------- .nv.global.init           --------------------------
	.section	.nv.global.init,"aw",@progbits
.nv.global.init:
	.type		$str$27,@object
	.size		$str$27,($str$28 - $str$27)
$str$27:
        /*0000*/ 	.byte	0x28, 0x61, 0x64, 0x64, 0x72, 0x65, 0x73, 0x73, 0x20, 0x26, 0x20, 0x6d, 0x61, 0x73, 0x6b, 0x29
        /*0010*/ 	.byte	0x20, 0x3d, 0x3d, 0x20, 0x30, 0x00
	.type		$str$28,@object
	.size		$str$28,($str$26 - $str$28)
$str$28:
        /*0016*/ 	.byte	0x2f, 0x74, 0x6d, 0x70, 0x2f, 0x63, 0x75, 0x74, 0x6c, 0x61, 0x73, 0x73, 0x5f, 0x73, 0x77, 0x65
        /*0026*/ 	.byte	0x65, 0x70, 0x5f, 0x73, 0x72, 0x63, 0x2f, 0x69, 0x6e, 0x63, 0x6c, 0x75, 0x64, 0x65, 0x2f, 0x63
        /*0036*/ 	.byte	0x75, 0x74, 0x65, 0x2f, 0x70, 0x6f, 0x69, 0x6e, 0x74, 0x65, 0x72, 0x5f, 0x66, 0x6c, 0x61, 0x67
        /*0046*/ 	.byte	0x67, 0x65, 0x64, 0x2e, 0x68, 0x70, 0x70, 0x00
	.type		$str$26,@object
	.size		$str$26,($str$25 - $str$26)
$str$26:
        /*004e*/ 	.byte	0x2f, 0x74, 0x6d, 0x70, 0x2f, 0x63, 0x75, 0x74, 0x6c, 0x61, 0x73, 0x73, 0x5f, 0x73, 0x77, 0x65
        /*005e*/ 	.byte	0x65, 0x70, 0x5f, 0x73, 0x72, 0x63, 0x2f, 0x69, 0x6e, 0x63, 0x6c, 0x75, 0x64, 0x65, 0x2f, 0x63
        /*006e*/ 	.byte	0x75, 0x74, 0x65, 0x2f, 0x61, 0x74, 0x6f, 0x6d, 0x2f, 0x63, 0x6f, 0x70, 0x79, 0x5f, 0x74, 0x72
        /*007e*/ 	.byte	0x61, 0x69, 0x74, 0x73, 0x5f, 0x73, 0x6d, 0x31, 0x30, 0x30, 0x2e, 0x68, 0x70, 0x70, 0x00
	.type		$str$25,@object
	.size		$str$25,(__unnamed_1 - $str$25)
$str$25:
        /*008d*/ 	.byte	0x28, 0x28, 0x75, 0x69, 0x6e, 0x74, 0x33, 0x32, 0x5f, 0x74, 0x28, 0x74, 0x68, 0x72, 0x65, 0x61
        /*009d*/ 	.byte	0x64, 0x49, 0x64, 0x78, 0x2e, 0x78, 0x29, 0x20, 0x2f, 0x20, 0x33, 0x32, 0x29, 0x20, 0x25, 0x20
        /*00ad*/ 	.byte	0x34, 0x29, 0x20, 0x3d, 0x3d, 0x20, 0x28, 0x28, 0x28, 0x74, 0x6d, 0x65, 0x6d, 0x5f, 0x61, 0x64
        /*00bd*/ 	.byte	0x64, 0x72, 0x20, 0x3e, 0x3e, 0x20, 0x31, 0x36, 0x29, 0x20, 0x2f, 0x20, 0x33, 0x32, 0x29, 0x20
        /*00cd*/ 	.byte	0x25, 0x20, 0x34, 0x29, 0x00
	.type		__unnamed_1,@object
	.size		__unnamed_1,(__unnamed_2 - __unnamed_1)
__unnamed_1:
        /*00d2*/ 	.byte	0x61, 0x75, 0x74, 0x6f, 0x20, 0x63, 0x75, 0x74, 0x65, 0x3a, 0x3a, 0x61, 0x73, 0x5f, 0x70, 0x6f
        /* <DEDUP_REMOVED lines=24> */
        /*0262*/ 	.byte	0x34, 0x38, 0x3e, 0x3e, 0x3e, 0x3e, 0x5d, 0x00
	.type		__unnamed_2,@object
	.size		__unnamed_2,(.L_2 - __unnamed_2)
__unnamed_2:
        /* <DEDUP_REMOVED lines=40> */
        /*04ea*/ 	.byte	0x3a, 0x3a, 0x43, 0x3c, 0x30, 0x3e, 0x3e, 0x3e, 0x3e, 0x5d, 0x00
.L_2:


//--------------------- .nv.shared._ZN7cutlass13device_kernelINS_4gemm6kernel13GemmUniversalIN4cute5tupleIJiiiiEEENS1_10collective13CollectiveMmaINS1_35MainloopSm100TmaUmmaWarpSpecializedILi13ELi2ELi4ENS5_IJNS4_1CILi2EEENSA_ILi1EEESC_EEEEENS5_IJNSA_ILi128EEESF_NSA_ILi64EEEEEENS_6half_tENS5_IJlSC_lEEESI_NS5_IJSC_llEEENS4_8TiledMMAINS4_8MMA_AtomIJNS4_26SM100_MMA_F16BF16_2x1SM_SSISI_SI_fLi128ELi128ELNS4_4UMMA5MajorE0ELSP_1ELNSO_7ScaleInE0ELSQ_0EEEEEENS4_6LayoutINS5_IJSC_SC_SC_EEENS5_IJNSA_ILi0EEESV_SV_EEEEENS5_IJNS4_10UnderscoreESY_SY_EEEEENS4_18SM100_TMA_2SM_LOADENS4_14ComposedLayoutINS4_7SwizzleILi3ELi4ELi3EEENS4_18smem_ptr_flag_bitsILi16EEENST_INS5_IJNSA_ILi8EEESG_EEENS5_IJSG_SC_EEEEEEEvNS4_8identityES11_NS12_IS14_S16_NST_INS5_IJSG_S17_EEENS5_IJSC_SG_EEEEEEEvS1C_EENS_8epilogue10collective18CollectiveEpilogueINS1I_23Sm100TmaWarpSpecializedILi4ELi2ELi16ELb1ELb0EEEJNS5_IJSG_SF_SG_EEENS5_IJNST_ISG_SC_EENST_INS5_IJNSA_ILi16EEESB_EEES1E_EEEEESI_SJ_SI_SJ_NS1I_6fusion15FusionCallbacksIS1M_NS1T_17LinearCombinationISI_fSI_fLNS_15FloatRoundStyleE2EEES1N_S1S_JEEENS4_5SM1004TMEM4LOAD26SM100_TMEM_LOAD_32dp32b16xENS4_13SM90_TMA_LOADENS12_INS13_ILi1ELi4ELi3EEES16_NST_INS5_IJS17_S1P_EEENS5_IJS1P_SC_EEEEEEENS4_39AutoVectorizingCopyWithAssumedAlignmentILi128EEENS4_14SM90_TMA_STOREES28_S2A_S2A_EEEvvEEEEvNT_6ParamsE --------------------------
	.section	.nv.shared._ZN7cutlass13device_kernelINS_4gemm6kernel13GemmUniversalIN4cute5tupleIJiiiiEEENS1_10collective13CollectiveMmaINS1_35MainloopSm100TmaUmmaWarpSpecializedILi13ELi2ELi4ENS5_IJNS4_1CILi2EEENSA_ILi1EEESC_EEEEENS5_IJNSA_ILi128EEESF_NSA_ILi64EEEEEENS_6half_tENS5_IJlSC_lEEESI_NS5_IJSC_llEEENS4_8TiledMMAINS4_8MMA_AtomIJNS4_26SM100_MMA_F16BF16_2x1SM_SSISI_SI_fLi128ELi128ELNS4_4UMMA5MajorE0ELSP_1ELNSO_7ScaleInE0ELSQ_0EEEEEENS4_6LayoutINS5_IJSC_SC_SC_EEENS5_IJNSA_ILi0EEESV_SV_EEEEENS5_IJNS4_10UnderscoreESY_SY_EEEEENS4_18SM100_TMA_2SM_LOADENS4_14ComposedLayoutINS4_7SwizzleILi3ELi4ELi3EEENS4_18smem_ptr_flag_bitsILi16EEENST_INS5_IJNSA_ILi8EEESG_EEENS5_IJSG_SC_EEEEEEEvNS4_8identityES11_NS12_IS14_S16_NST_INS5_IJSG_S17_EEENS5_IJSC_SG_EEEEEEEvS1C_EENS_8epilogue10collective18CollectiveEpilogueINS1I_23Sm100TmaWarpSpecializedILi4ELi2ELi16ELb1ELb0EEEJNS5_IJSG_SF_SG_EEENS5_IJNST_ISG_SC_EENST_INS5_IJNSA_ILi16EEESB_EEES1E_EEEEESI_SJ_SI_SJ_NS1I_6fusion15FusionCallbacksIS1M_NS1T_17LinearCombinationISI_fSI_fLNS_15FloatRoundStyleE2EEES1N_S1S_JEEENS4_5SM1004TMEM4LOAD26SM100_TMEM_LOAD_32dp32b16xENS4_13SM90_TMA_LOADENS12_INS13_ILi1ELi4ELi3EEES16_NST_INS5_IJS17_S1P_EEENS5_IJS1P_SC_EEEEEEENS4_39AutoVectorizingCopyWithAssumedAlignmentILi128EEENS4_14SM90_TMA_STOREES28_S2A_S2A_EEEvvEEEEvNT_6ParamsE,"aw",@nobits
	.sectionflags	@""
	.align	16
	.zero		1024


//--------------------- .nv.shared.reserved.0     --------------------------
	.section	.nv.shared.reserved.0,"aw",@nobits
	.weak		__nv_reservedSMEM_offset_0_alias
	.size		__nv_reservedSMEM_offset_0_alias, 0, 64
	.other		__nv_reservedSMEM_offset_0_alias,@"STO_CUDA_RESERVED_SHARED STV_DEFAULT"
__nv_reservedSMEM_offset_0_alias:
	.zero		0
.nv.shared.reserved.0:
	.zero		64
	.weak		__nv_reservedSMEM_tcgen05_partition
	.type		__nv_reservedSMEM_tcgen05_partition,@object
	.size		__nv_reservedSMEM_tcgen05_partition,(.L_0 - __nv_reservedSMEM_tcgen05_partition)
__nv_reservedSMEM_tcgen05_partition:
	.zero		32
.L_0:


//--------------------- .nv.global                --------------------------
	.section	.nv.global,"aw",@nobits
.nv.global:
	.type		_ZN40_INTERNAL_48bf072a_4_k_cu_1eb9e776_269994cute1_E,@object
	.size		_ZN40_INTERNAL_48bf072a_4_k_cu_1eb9e776_269994cute1_E,(_ZN40_INTERNAL_48bf072a_4_k_cu_1eb9e776_269994cuda3std3__45__cpo6cbeginE - _ZN40_INTERNAL_48bf072a_4_k_cu_1eb9e776_269994cute1_E)
_ZN40_INTERNAL_48bf072a_4_k_cu_1eb9e776_269994cute1_E:
	.zero		1
	.type		_ZN40_INTERNAL_48bf072a_4_k_cu_1eb9e776_269994cuda3std3__45__cpo6cbeginE,@object
	.size		_ZN40_INTERNAL_48bf072a_4_k_cu_1eb9e776_269994cuda3std3__45__cpo6cbeginE,(_ZN40_INTERNAL_48bf072a_4_k_cu_1eb9e776_269994cuda3std3__48in_placeE - _ZN40_INTERNAL_48bf072a_4_k_cu_1eb9e776_269994cuda3std3__45__cpo6cbeginE)
_ZN40_INTERNAL_48bf072a_4_k_cu_1eb9e776_269994cuda3std3__45__cpo6cbeginE:
	.zero		1
	.type		_ZN40_INTERNAL_48bf072a_4_k_cu_1eb9e776_269994cuda3std3__48in_placeE,@object
	.size		_ZN40_INTERNAL_48bf072a_4_k_cu_1eb9e776_269994cuda3std3__48in_placeE,(_ZN40_INTERNAL_48bf072a_4_k_cu_1eb9e776_269994cuda3std6ranges3__45__cpo9iter_moveE - _ZN40_INTERNAL_48bf072a_4_k_cu_1eb9e776_269994cuda3std3__48in_placeE)
_ZN40_INTERNAL_48bf072a_4_k_cu_1eb9e776_269994cuda3std3__48in_placeE:
	.zero		1
	.type		_ZN40_INTERNAL_48bf072a_4_k_cu_1eb9e776_269994cuda3std6ranges3__45__cpo9iter_moveE,@object
	.size		_ZN40_INTERNAL_48bf072a_4_k_cu_1eb9e776_269994cuda3std6ranges3__45__cpo9iter_moveE,(_ZN40_INTERNAL_48bf072a_4_k_cu_1eb9e776_269994cuda3std3__45__cpo5beginE - _ZN40_INTERNAL_48bf072a_4_k_cu_1eb9e776_269994cuda3std6ranges3__45__cpo9iter_moveE)
_ZN40_INTERNAL_48bf072a_4_k_cu_1eb9e776_269994cuda3std6ranges3__45__cpo9iter_moveE:
	.zero		1
	.type		_ZN40_INTERNAL_48bf072a_4_k_cu_1eb9e776_269994cuda3std3__45__cpo5beginE,@object
	.size		_ZN40_INTERNAL_48bf072a_4_k_cu_1eb9e776_269994cuda3std3__45__cpo5beginE,(_ZN40_INTERNAL_48bf072a_4_k_cu_1eb9e776_269994cuda3std3__442_GLOBAL__N__48bf072a_4_k_cu_1eb9e776_269996ignoreE - _ZN40_INTERNAL_48bf072a_4_k_cu_1eb9e776_269994cuda3std3__45__cpo5beginE)
_ZN40_INTERNAL_48bf072a_4_k_cu_1eb9e776_269994cuda3std3__45__cpo5beginE:
	.zero		1
	.type		_ZN40_INTERNAL_48bf072a_4_k_cu_1eb9e776_269994cuda3std3__442_GLOBAL__N__48bf072a_4_k_cu_1eb9e776_269996ignoreE,@object
	.size		_ZN40_INTERNAL_48bf072a_4_k_cu_1eb9e776_269994cuda3std3__442_GLOBAL__N__48bf072a_4_k_cu_1eb9e776_269996ignoreE,(_ZN40_INTERNAL_48bf072a_4_k_cu_1eb9e776_269994cute7productE - _ZN40_INTERNAL_48bf072a_4_k_cu_1eb9e776_269994cuda3std3__442_GLOBAL__N__48bf072a_4_k_cu_1eb9e776_269996ignoreE)
_ZN40_INTERNAL_48bf072a_4_k_cu_1eb9e776_269994cuda3std3__442_GLOBAL__N__48bf072a_4_k_cu_1eb9e776_269996ignoreE:
	.zero		1
	.type		_ZN40_INTERNAL_48bf072a_4_k_cu_1eb9e776_269994cute7productE,@object
	.size		_ZN40_INTERNAL_48bf072a_4_k_cu_1eb9e776_269994cute7productE,(_ZN40_INTERNAL_48bf072a_4_k_cu_1eb9e776_269994cuda3std3__45__cpo3endE - _ZN40_INTERNAL_48bf072a_4_k_cu_1eb9e776_269994cute7productE)
_ZN40_INTERNAL_48bf072a_4_k_cu_1eb9e776_269994cute7productE:
	.zero		1
	.type		_ZN40_INTERNAL_48bf072a_4_k_cu_1eb9e776_269994cuda3std3__45__cpo3endE,@object
	.size		_ZN40_INTERNAL_48bf072a_4_k_cu_1eb9e776_269994cuda3std3__45__cpo3endE,(_ZN40_INTERNAL_48bf072a_4_k_cu_1eb9e776_269994cuda3std3__419piecewise_constructE - _ZN40_INTERNAL_48bf072a_4_k_cu_1eb9e776_269994cuda3std3__45__cpo3endE)
_ZN40_INTERNAL_48bf072a_4_k_cu_1eb9e776_269994cuda3std3__45__cpo3endE:
	.zero		1
	.type		_ZN40_INTERNAL_48bf072a_4_k_cu_1eb9e776_269994cuda3std3__419piecewise_constructE,@object
	.size		_ZN40_INTERNAL_48bf072a_4_k_cu_1eb9e776_269994cuda3std3__419piecewise_constructE,(_ZN40_INTERNAL_48bf072a_4_k_cu_1eb9e776_269994cuda3std3__45__cpo4cendE - _ZN40_INTERNAL_48bf072a_4_k_cu_1eb9e776_269994cuda3std3__419piecewise_constructE)
_ZN40_INTERNAL_48bf072a_4_k_cu_1eb9e776_269994cuda3std3__419piecewise_constructE:
	.zero		1
	.type		_ZN40_INTERNAL_48bf072a_4_k_cu_1eb9e776_269994cuda3std3__45__cpo4cendE,@object
	.size		_ZN40_INTERNAL_48bf072a_4_k_cu_1eb9e776_269994cuda3std3__45__cpo4cendE,(_ZN40_INTERNAL_48bf072a_4_k_cu_1eb9e776_269994cuda3std6ranges3__45__cpo4swapE - _ZN40_INTERNAL_48bf072a_4_k_cu_1eb9e776_269994cuda3std3__45__cpo4cendE)
_ZN40_INTERNAL_48bf072a_4_k_cu_1eb9e776_269994cuda3std3__45__cpo4cendE:
	.zero		1
	.type		_ZN40_INTERNAL_48bf072a_4_k_cu_1eb9e776_269994cuda3std6ranges3__45__cpo4swapE,@object
	.size		_ZN40_INTERNAL_48bf072a_4_k_cu_1eb9e776_269994cuda3std6ranges3__45__cpo4swapE,(.L_10 - _ZN40_INTERNAL_48bf072a_4_k_cu_1eb9e776_269994cuda3std6ranges3__45__cpo4swapE)
_ZN40_INTERNAL_48bf072a_4_k_cu_1eb9e776_269994cuda3std6ranges3__45__cpo4swapE:
	.zero		1
.L_10:


//--------------------- .nv.constant0._ZN7cutlass13device_kernelINS_4gemm6kernel13GemmUniversalIN4cute5tupleIJiiiiEEENS1_10collective13CollectiveMmaINS1_35MainloopSm100TmaUmmaWarpSpecializedILi13ELi2ELi4ENS5_IJNS4_1CILi2EEENSA_ILi1EEESC_EEEEENS5_IJNSA_ILi128EEESF_NSA_ILi64EEEEEENS_6half_tENS5_IJlSC_lEEESI_NS5_IJSC_llEEENS4_8TiledMMAINS4_8MMA_AtomIJNS4_26SM100_MMA_F16BF16_2x1SM_SSISI_SI_fLi128ELi128ELNS4_4UMMA5MajorE0ELSP_1ELNSO_7ScaleInE0ELSQ_0EEEEEENS4_6LayoutINS5_IJSC_SC_SC_EEENS5_IJNSA_ILi0EEESV_SV_EEEEENS5_IJNS4_10UnderscoreESY_SY_EEEEENS4_18SM100_TMA_2SM_LOADENS4_14ComposedLayoutINS4_7SwizzleILi3ELi4ELi3EEENS4_18smem_ptr_flag_bitsILi16EEENST_INS5_IJNSA_ILi8EEESG_EEENS5_IJSG_SC_EEEEEEEvNS4_8identityES11_NS12_IS14_S16_NST_INS5_IJSG_S17_EEENS5_IJSC_SG_EEEEEEEvS1C_EENS_8epilogue10collective18CollectiveEpilogueINS1I_23Sm100TmaWarpSpecializedILi4ELi2ELi16ELb1ELb0EEEJNS5_IJSG_SF_SG_EEENS5_IJNST_ISG_SC_EENST_INS5_IJNSA_ILi16EEESB_EEES1E_EEEEESI_SJ_SI_SJ_NS1I_6fusion15FusionCallbacksIS1M_NS1T_17LinearCombinationISI_fSI_fLNS_15FloatRoundStyleE2EEES1N_S1S_JEEENS4_5SM1004TMEM4LOAD26SM100_TMEM_LOAD_32dp32b16xENS4_13SM90_TMA_LOADENS12_INS13_ILi1ELi4ELi3EEES16_NST_INS5_IJS17_S1P_EEENS5_IJS1P_SC_EEEEEEENS4_39AutoVectorizingCopyWithAssumedAlignmentILi128EEENS4_14SM90_TMA_STOREES28_S2A_S2A_EEEvvEEEEvNT_6ParamsE --------------------------
	.section	.nv.constant0._ZN7cutlass13device_kernelINS_4gemm6kernel13GemmUniversalIN4cute5tupleIJiiiiEEENS1_10collective13CollectiveMmaINS1_35MainloopSm100TmaUmmaWarpSpecializedILi13ELi2ELi4ENS5_IJNS4_1CILi2EEENSA_ILi1EEESC_EEEEENS5_IJNSA_ILi128EEESF_NSA_ILi64EEEEEENS_6half_tENS5_IJlSC_lEEESI_NS5_IJSC_llEEENS4_8TiledMMAINS4_8MMA_AtomIJNS4_26SM100_MMA_F16BF16_2x1SM_SSISI_SI_fLi128ELi128ELNS4_4UMMA5MajorE0ELSP_1ELNSO_7ScaleInE0ELSQ_0EEEEEENS4_6LayoutINS5_IJSC_SC_SC_EEENS5_IJNSA_ILi0EEESV_SV_EEEEENS5_IJNS4_10UnderscoreESY_SY_EEEEENS4_18SM100_TMA_2SM_LOADENS4_14ComposedLayoutINS4_7SwizzleILi3ELi4ELi3EEENS4_18smem_ptr_flag_bitsILi16EEENST_INS5_IJNSA_ILi8EEESG_EEENS5_IJSG_SC_EEEEEEEvNS4_8identityES11_NS12_IS14_S16_NST_INS5_IJSG_S17_EEENS5_IJSC_SG_EEEEEEEvS1C_EENS_8epilogue10collective18CollectiveEpilogueINS1I_23Sm100TmaWarpSpecializedILi4ELi2ELi16ELb1ELb0EEEJNS5_IJSG_SF_SG_EEENS5_IJNST_ISG_SC_EENST_INS5_IJNSA_ILi16EEESB_EEES1E_EEEEESI_SJ_SI_SJ_NS1I_6fusion15FusionCallbacksIS1M_NS1T_17LinearCombinationISI_fSI_fLNS_15FloatRoundStyleE2EEES1N_S1S_JEEENS4_5SM1004TMEM4LOAD26SM100_TMEM_LOAD_32dp32b16xENS4_13SM90_TMA_LOADENS12_INS13_ILi1ELi4ELi3EEES16_NST_INS5_IJS17_S1P_EEENS5_IJS1P_SC_EEEEEEENS4_39AutoVectorizingCopyWithAssumedAlignmentILi128EEENS4_14SM90_TMA_STOREES28_S2A_S2A_EEEvvEEEEvNT_6ParamsE,"a",@progbits
	.sectionflags	@""
	.align	4
.nv.constant0._ZN7cutlass13device_kernelINS_4gemm6kernel13GemmUniversalIN4cute5tupleIJiiiiEEENS1_10collective13CollectiveMmaINS1_35MainloopSm100TmaUmmaWarpSpecializedILi13ELi2ELi4ENS5_IJNS4_1CILi2EEENSA_ILi1EEESC_EEEEENS5_IJNSA_ILi128EEESF_NSA_ILi64EEEEEENS_6half_tENS5_IJlSC_lEEESI_NS5_IJSC_llEEENS4_8TiledMMAINS4_8MMA_AtomIJNS4_26SM100_MMA_F16BF16_2x1SM_SSISI_SI_fLi128ELi128ELNS4_4UMMA5MajorE0ELSP_1ELNSO_7ScaleInE0ELSQ_0EEEEEENS4_6LayoutINS5_IJSC_SC_SC_EEENS5_IJNSA_ILi0EEESV_SV_EEEEENS5_IJNS4_10UnderscoreESY_SY_EEEEENS4_18SM100_TMA_2SM_LOADENS4_14ComposedLayoutINS4_7SwizzleILi3ELi4ELi3EEENS4_18smem_ptr_flag_bitsILi16EEENST_INS5_IJNSA_ILi8EEESG_EEENS5_IJSG_SC_EEEEEEEvNS4_8identityES11_NS12_IS14_S16_NST_INS5_IJSG_S17_EEENS5_IJSC_SG_EEEEEEEvS1C_EENS_8epilogue10collective18CollectiveEpilogueINS1I_23Sm100TmaWarpSpecializedILi4ELi2ELi16ELb1ELb0EEEJNS5_IJSG_SF_SG_EEENS5_IJNST_ISG_SC_EENST_INS5_IJNSA_ILi16EEESB_EEES1E_EEEEESI_SJ_SI_SJ_NS1I_6fusion15FusionCallbacksIS1M_NS1T_17LinearCombinationISI_fSI_fLNS_15FloatRoundStyleE2EEES1N_S1S_JEEENS4_5SM1004TMEM4LOAD26SM100_TMEM_LOAD_32dp32b16xENS4_13SM90_TMA_LOADENS12_INS13_ILi1ELi4ELi3EEES16_NST_INS5_IJS17_S1P_EEENS5_IJS1P_SC_EEEEEEENS4_39AutoVectorizingCopyWithAssumedAlignmentILi128EEENS4_14SM90_TMA_STOREES28_S2A_S2A_EEEvvEEEEvNT_6ParamsE:
	.zero		2944


//--------------------- SYMBOLS --------------------------

	.type		.nv.reservedSmem.offset0,@object
	.size		.nv.reservedSmem.offset0,0x4
	.type		.nv.reservedSmem.cap,@object
	.size		.nv.reservedSmem.cap,0x4
	.type		__assertfail,@function
